//
// Generated by NVIDIA NVVM Compiler
//
// Compiler Build ID: CL-36424714
// Cuda compilation tools, release 13.0, V13.0.88
// Based on NVVM 20.0.0
//

.version 9.0
.target sm_100
.address_size 64

	// .globl	_Z7trainBMPKfPjjfffi
.extern .func  (.param .b32 func_retval0) vprintf
(
	.param .b64 vprintf_param_0,
	.param .b64 vprintf_param_1
)
;
.global .align 4 .b8 precalc_xorwow_matrix[102400];
.global .align 4 .b8 precalc_xorwow_offset_matrix[102400];
.global .align 4 .b8 mrg32k3aM1[2304];
.global .align 4 .b8 mrg32k3aM2[2304];
.global .align 4 .b8 mrg32k3aM1SubSeq[2016];
.global .align 4 .b8 mrg32k3aM2SubSeq[2016];
.global .align 4 .b8 mrg32k3aM1Seq[2304];
.global .align 4 .b8 mrg32k3aM2Seq[2304];
.const .align 8 .b8 __cr_lgamma_table[72];
.global .align 4 .f32 dC;
// _ZZ7trainBMPKfPjjfffiE20shared_weights_array has been demoted
.global .align 1 .b8 $str[4] = {37, 102, 10};

.visible .entry _Z7trainBMPKfPjjfffi(
	.param .u64 .ptr .align 1 _Z7trainBMPKfPjjfffi_param_0,
	.param .u64 .ptr .align 1 _Z7trainBMPKfPjjfffi_param_1,
	.param .u32 _Z7trainBMPKfPjjfffi_param_2,
	.param .f32 _Z7trainBMPKfPjjfffi_param_3,
	.param .f32 _Z7trainBMPKfPjjfffi_param_4,
	.param .f32 _Z7trainBMPKfPjjfffi_param_5,
	.param .u32 _Z7trainBMPKfPjjfffi_param_6
)
{
	.local .align 8 .b8 	__local_depot0[56];
	.reg .b64 	%SP;
	.reg .b64 	%SPL;
	.reg .pred 	%p<37>;
	.reg .b32 	%r<511>;
	.reg .b32 	%f<52>;
	.reg .b64 	%rd<27>;
	.reg .b64 	%fd<8>;
	// demoted variable
	.shared .align 4 .b8 _ZZ7trainBMPKfPjjfffiE20shared_weights_array[1024];
	mov.u64 	%SPL, __local_depot0;
	cvta.local.u64 	%SP, %SPL;
	ld.param.u64 	%rd5, [_Z7trainBMPKfPjjfffi_param_0];
	ld.param.u64 	%rd6, [_Z7trainBMPKfPjjfffi_param_1];
	ld.param.u32 	%r227, [_Z7trainBMPKfPjjfffi_param_2];
	ld.param.f32 	%f50, [_Z7trainBMPKfPjjfffi_param_3];
	ld.param.u32 	%r228, [_Z7trainBMPKfPjjfffi_param_6];
	cvta.to.global.u64 	%rd1, %rd6;
	add.u64 	%rd2, %SPL, 0;
	mov.u32 	%r1, %tid.x;
	mov.u32 	%r229, %ctaid.x;
	mov.u32 	%r2, %ntid.x;
	mad.lo.s32 	%r3, %r229, %r2, %r1;
	cvt.rn.f32.u32 	%f8, %r227;
	mul.f32 	%f9, %f8, 0f3B800000;
	cvt.rpi.f32.f32 	%f10, %f9;
	cvt.rzi.u32.f32 	%r4, %f10;
	xor.b32  	%r230, %r228, -1429050551;
	mul.lo.s32 	%r231, %r230, 1099087573;
	setp.gt.s32 	%p1, %r228, -1;
	selp.b32 	%r232, -644748465, -1947113066, %p1;
	add.s32 	%r233, %r232, %r231;
	add.s32 	%r510, %r233, 6615241;
	add.s32 	%r429, %r231, 123456789;
	xor.b32  	%r7, %r231, 362436069;
	add.s32 	%r8, %r232, 521288629;
	xor.b32  	%r9, %r232, 88675123;
	add.s32 	%r10, %r231, 5783321;
	mov.b32 	%r234, 0;
	st.local.v2.u32 	[%rd2+24], {%r234, %r234};
	st.local.u32 	[%rd2+32], %r234;
	mov.b64 	%rd8, 0;
	st.local.u64 	[%rd2+40], %rd8;
	setp.ge.u32 	%p2, %r3, %r227;
	mov.u32 	%r425, %r10;
	mov.u32 	%r426, %r9;
	mov.u32 	%r427, %r8;
	mov.u32 	%r428, %r7;
	@%p2 bra 	$L__BB0_2;
	shr.u32 	%r235, %r429, 2;
	xor.b32  	%r236, %r235, %r429;
	st.local.u32 	[%rd2+4], %r7;
	shl.b32 	%r237, %r10, 4;
	shl.b32 	%r238, %r236, 1;
	xor.b32  	%r239, %r238, %r237;
	xor.b32  	%r240, %r239, %r236;
	xor.b32  	%r425, %r240, %r10;
	add.s32 	%r510, %r510, 362437;
	add.s32 	%r241, %r425, %r510;
	cvt.rn.f32.u32 	%f11, %r241;
	fma.rn.f32 	%f12, %f11, 0f2F800000, 0f2F000000;
	cvt.f64.f32 	%fd1, %f12;
	mul.f64 	%fd2, %fd1, 0d3FFFFFFEF39085F4;
	cvt.rn.f32.f64 	%f13, %fd2;
	add.f32 	%f14, %f13, 0f00000000;
	cvt.rzi.f32.f32 	%f15, %f14;
	cvt.rzi.s32.f32 	%r242, %f15;
	mul.wide.u32 	%rd9, %r3, 4;
	add.s64 	%rd10, %rd1, %rd9;
	st.global.u32 	[%rd10], %r242;
	mov.u32 	%r426, %r10;
	mov.u32 	%r427, %r9;
	mov.u32 	%r428, %r8;
	mov.u32 	%r429, %r7;
$L__BB0_2:
	shl.b32 	%r243, %r1, 2;
	mov.u32 	%r244, _ZZ7trainBMPKfPjjfffiE20shared_weights_array;
	add.s32 	%r19, %r244, %r243;
	cvta.to.global.u64 	%rd3, %rd5;
	add.u64 	%rd23, %SP, 48;
	mov.u64 	%rd25, $str;
	mov.u64 	%rd18, precalc_xorwow_offset_matrix;
$L__BB0_3:
	bar.sync 	0;
	mov.b32 	%r410, 0;
$L__BB0_4:
	mov.u32 	%r28, %r427;
	mov.u32 	%r27, %r426;
	mov.u32 	%r427, %r425;
	setp.ne.s32 	%p3, %r3, 0;
	shr.u32 	%r246, %r429, 2;
	xor.b32  	%r247, %r246, %r429;
	st.local.u32 	[%rd2+4], %r428;
	st.local.v2.u32 	[%rd2+8], {%r28, %r27};
	shl.b32 	%r248, %r427, 4;
	shl.b32 	%r249, %r247, 1;
	xor.b32  	%r250, %r249, %r248;
	xor.b32  	%r251, %r250, %r247;
	xor.b32  	%r426, %r251, %r427;
	st.local.v2.u32 	[%rd2+16], {%r427, %r426};
	add.s32 	%r252, %r510, %r426;
	add.s32 	%r253, %r252, 362437;
	cvt.rn.f32.u32 	%f16, %r253;
	fma.rn.f32 	%f17, %f16, 0f2F800000, 0f2F000000;
	cvt.f64.f32 	%fd3, %f17;
	add.s32 	%r254, %r227, -1;
	cvt.rn.f64.s32 	%fd4, %r254;
	add.f64 	%fd5, %fd4, 0d3FEFFFFDE7210BE9;
	mul.f64 	%fd6, %fd5, %fd3;
	cvt.rn.f32.f64 	%f18, %fd6;
	add.f32 	%f19, %f18, 0f00000000;
	cvt.rzi.f32.f32 	%f20, %f19;
	cvt.rzi.s32.f32 	%r34, %f20;
	@%p3 bra 	$L__BB0_6;
	mov.b32 	%r255, 0;
	st.global.u32 	[dC], %r255;
$L__BB0_6:
	setp.eq.s32 	%p4, %r4, 0;
	@%p4 bra 	$L__BB0_18;
	mul.lo.s32 	%r35, %r34, %r227;
	mov.b32 	%r411, 0;
$L__BB0_8:
	shl.b32 	%r257, %r411, 8;
	add.s32 	%r37, %r257, %r3;
	setp.ge.u32 	%p5, %r37, %r227;
	setp.eq.s32 	%p6, %r37, %r34;
	mov.f32 	%f51, 0f00000000;
	or.pred  	%p7, %p5, %p6;
	@%p7 bra 	$L__BB0_10;
	add.s32 	%r258, %r37, %r35;
	mul.wide.u32 	%rd11, %r258, 4;
	add.s64 	%rd12, %rd3, %rd11;
	ld.global.f32 	%f22, [%rd12];
	mul.wide.s32 	%rd13, %r37, 4;
	add.s64 	%rd14, %rd1, %rd13;
	ld.global.u32 	%r259, [%rd14];
	cvt.rn.f32.u32 	%f23, %r259;
	mul.f32 	%f51, %f22, %f23;
$L__BB0_10:
	setp.lt.u32 	%p8, %r2, 2;
	st.shared.f32 	[%r19], %f51;
	bar.sync 	0;
	@%p8 bra 	$L__BB0_15;
	mov.u32 	%r412, %r2;
$L__BB0_12:
	shr.u32 	%r39, %r412, 1;
	setp.ge.u32 	%p9, %r1, %r39;
	@%p9 bra 	$L__BB0_14;
	shl.b32 	%r260, %r39, 2;
	add.s32 	%r261, %r19, %r260;
	ld.shared.f32 	%f24, [%r261];
	ld.shared.f32 	%f25, [%r19];
	add.f32 	%f26, %f24, %f25;
	st.shared.f32 	[%r19], %f26;
$L__BB0_14:
	bar.sync 	0;
	setp.gt.u32 	%p10, %r412, 3;
	mov.u32 	%r412, %r39;
	@%p10 bra 	$L__BB0_12;
$L__BB0_15:
	setp.ne.s32 	%p11, %r1, 0;
	@%p11 bra 	$L__BB0_17;
	ld.shared.f32 	%f27, [_ZZ7trainBMPKfPjjfffiE20shared_weights_array];
	ld.global.f32 	%f28, [dC];
	add.f32 	%f29, %f27, %f28;
	st.global.f32 	[dC], %f29;
$L__BB0_17:
	bar.sync 	0;
	add.s32 	%r411, %r411, 1;
	setp.ne.s32 	%p12, %r411, %r4;
	@%p12 bra 	$L__BB0_8;
$L__BB0_18:
	setp.eq.s32 	%p13, %r3, 0;
	@%p13 bra 	$L__BB0_56;
	mov.b32 	%r425, 0;
	mov.u32 	%r426, %r425;
	mov.u32 	%r427, %r425;
	mov.u32 	%r428, %r425;
	mov.u32 	%r429, %r425;
	mov.u32 	%r418, %r425;
$L__BB0_20:
	mul.wide.u32 	%rd15, %r418, 4;
	add.s64 	%rd16, %rd2, %rd15;
	ld.local.u32 	%r49, [%rd16+4];
	shl.b32 	%r50, %r418, 5;
	mov.b32 	%r424, 0;
$L__BB0_21:
	.pragma "nounroll";
	shr.u32 	%r264, %r49, %r424;
	and.b32  	%r265, %r264, 1;
	setp.eq.b32 	%p14, %r265, 1;
	not.pred 	%p15, %p14;
	add.s32 	%r266, %r50, %r424;
	mul.lo.s32 	%r267, %r266, 5;
	mul.wide.u32 	%rd17, %r267, 4;
	add.s64 	%rd4, %rd18, %rd17;
	@%p15 bra 	$L__BB0_23;
	ld.global.u32 	%r268, [%rd4];
	xor.b32  	%r429, %r429, %r268;
	ld.global.u32 	%r269, [%rd4+4];
	xor.b32  	%r428, %r428, %r269;
	ld.global.u32 	%r270, [%rd4+8];
	xor.b32  	%r427, %r427, %r270;
	ld.global.u32 	%r271, [%rd4+12];
	xor.b32  	%r426, %r426, %r271;
	ld.global.u32 	%r272, [%rd4+16];
	xor.b32  	%r425, %r425, %r272;
$L__BB0_23:
	and.b32  	%r274, %r264, 2;
	setp.eq.s32 	%p16, %r274, 0;
	@%p16 bra 	$L__BB0_25;
	ld.global.u32 	%r275, [%rd4+20];
	xor.b32  	%r429, %r429, %r275;
	ld.global.u32 	%r276, [%rd4+24];
	xor.b32  	%r428, %r428, %r276;
	ld.global.u32 	%r277, [%rd4+28];
	xor.b32  	%r427, %r427, %r277;
	ld.global.u32 	%r278, [%rd4+32];
	xor.b32  	%r426, %r426, %r278;
	ld.global.u32 	%r279, [%rd4+36];
	xor.b32  	%r425, %r425, %r279;
$L__BB0_25:
	and.b32  	%r281, %r264, 4;
	setp.eq.s32 	%p17, %r281, 0;
	@%p17 bra 	$L__BB0_27;
	ld.global.u32 	%r282, [%rd4+40];
	xor.b32  	%r429, %r429, %r282;
	ld.global.u32 	%r283, [%rd4+44];
	xor.b32  	%r428, %r428, %r283;
	ld.global.u32 	%r284, [%rd4+48];
	xor.b32  	%r427, %r427, %r284;
	ld.global.u32 	%r285, [%rd4+52];
	xor.b32  	%r426, %r426, %r285;
	ld.global.u32 	%r286, [%rd4+56];
	xor.b32  	%r425, %r425, %r286;
$L__BB0_27:
	and.b32  	%r288, %r264, 8;
	setp.eq.s32 	%p18, %r288, 0;
	@%p18 bra 	$L__BB0_29;
	ld.global.u32 	%r289, [%rd4+60];
	xor.b32  	%r429, %r429, %r289;
	ld.global.u32 	%r290, [%rd4+64];
	xor.b32  	%r428, %r428, %r290;
	ld.global.u32 	%r291, [%rd4+68];
	xor.b32  	%r427, %r427, %r291;
	ld.global.u32 	%r292, [%rd4+72];
	xor.b32  	%r426, %r426, %r292;
	ld.global.u32 	%r293, [%rd4+76];
	xor.b32  	%r425, %r425, %r293;
$L__BB0_29:
	and.b32  	%r295, %r264, 16;
	setp.eq.s32 	%p19, %r295, 0;
	@%p19 bra 	$L__BB0_31;
	ld.global.u32 	%r296, [%rd4+80];
	xor.b32  	%r429, %r429, %r296;
	ld.global.u32 	%r297, [%rd4+84];
	xor.b32  	%r428, %r428, %r297;
	ld.global.u32 	%r298, [%rd4+88];
	xor.b32  	%r427, %r427, %r298;
	ld.global.u32 	%r299, [%rd4+92];
	xor.b32  	%r426, %r426, %r299;
	ld.global.u32 	%r300, [%rd4+96];
	xor.b32  	%r425, %r425, %r300;
$L__BB0_31:
	and.b32  	%r302, %r264, 32;
	setp.eq.s32 	%p20, %r302, 0;
	@%p20 bra 	$L__BB0_33;
	ld.global.u32 	%r303, [%rd4+100];
	xor.b32  	%r429, %r429, %r303;
	ld.global.u32 	%r304, [%rd4+104];
	xor.b32  	%r428, %r428, %r304;
	ld.global.u32 	%r305, [%rd4+108];
	xor.b32  	%r427, %r427, %r305;
	ld.global.u32 	%r306, [%rd4+112];
	xor.b32  	%r426, %r426, %r306;
	ld.global.u32 	%r307, [%rd4+116];
	xor.b32  	%r425, %r425, %r307;
$L__BB0_33:
	and.b32  	%r309, %r264, 64;
	setp.eq.s32 	%p21, %r309, 0;
	@%p21 bra 	$L__BB0_35;
	ld.global.u32 	%r310, [%rd4+120];
	xor.b32  	%r429, %r429, %r310;
	ld.global.u32 	%r311, [%rd4+124];
	xor.b32  	%r428, %r428, %r311;
	ld.global.u32 	%r312, [%rd4+128];
	xor.b32  	%r427, %r427, %r312;
	ld.global.u32 	%r313, [%rd4+132];
	xor.b32  	%r426, %r426, %r313;
	ld.global.u32 	%r314, [%rd4+136];
	xor.b32  	%r425, %r425, %r314;
$L__BB0_35:
	and.b32  	%r316, %r264, 128;
	setp.eq.s32 	%p22, %r316, 0;
	@%p22 bra 	$L__BB0_37;
	ld.global.u32 	%r317, [%rd4+140];
	xor.b32  	%r429, %r429, %r317;
	ld.global.u32 	%r318, [%rd4+144];
	xor.b32  	%r428, %r428, %r318;
	ld.global.u32 	%r319, [%rd4+148];
	xor.b32  	%r427, %r427, %r319;
	ld.global.u32 	%r320, [%rd4+152];
	xor.b32  	%r426, %r426, %r320;
	ld.global.u32 	%r321, [%rd4+156];
	xor.b32  	%r425, %r425, %r321;
$L__BB0_37:
	and.b32  	%r323, %r264, 256;
	setp.eq.s32 	%p23, %r323, 0;
	@%p23 bra 	$L__BB0_39;
	ld.global.u32 	%r324, [%rd4+160];
	xor.b32  	%r429, %r429, %r324;
	ld.global.u32 	%r325, [%rd4+164];
	xor.b32  	%r428, %r428, %r325;
	ld.global.u32 	%r326, [%rd4+168];
	xor.b32  	%r427, %r427, %r326;
	ld.global.u32 	%r327, [%rd4+172];
	xor.b32  	%r426, %r426, %r327;
	ld.global.u32 	%r328, [%rd4+176];
	xor.b32  	%r425, %r425, %r328;
$L__BB0_39:
	and.b32  	%r330, %r264, 512;
	setp.eq.s32 	%p24, %r330, 0;
	@%p24 bra 	$L__BB0_41;
	ld.global.u32 	%r331, [%rd4+180];
	xor.b32  	%r429, %r429, %r331;
	ld.global.u32 	%r332, [%rd4+184];
	xor.b32  	%r428, %r428, %r332;
	ld.global.u32 	%r333, [%rd4+188];
	xor.b32  	%r427, %r427, %r333;
	ld.global.u32 	%r334, [%rd4+192];
	xor.b32  	%r426, %r426, %r334;
	ld.global.u32 	%r335, [%rd4+196];
	xor.b32  	%r425, %r425, %r335;
$L__BB0_41:
	and.b32  	%r337, %r264, 1024;
	setp.eq.s32 	%p25, %r337, 0;
	@%p25 bra 	$L__BB0_43;
	ld.global.u32 	%r338, [%rd4+200];
	xor.b32  	%r429, %r429, %r338;
	ld.global.u32 	%r339, [%rd4+204];
	xor.b32  	%r428, %r428, %r339;
	ld.global.u32 	%r340, [%rd4+208];
	xor.b32  	%r427, %r427, %r340;
	ld.global.u32 	%r341, [%rd4+212];
	xor.b32  	%r426, %r426, %r341;
	ld.global.u32 	%r342, [%rd4+216];
	xor.b32  	%r425, %r425, %r342;
$L__BB0_43:
	and.b32  	%r344, %r264, 2048;
	setp.eq.s32 	%p26, %r344, 0;
	@%p26 bra 	$L__BB0_45;
	ld.global.u32 	%r345, [%rd4+220];
	xor.b32  	%r429, %r429, %r345;
	ld.global.u32 	%r346, [%rd4+224];
	xor.b32  	%r428, %r428, %r346;
	ld.global.u32 	%r347, [%rd4+228];
	xor.b32  	%r427, %r427, %r347;
	ld.global.u32 	%r348, [%rd4+232];
	xor.b32  	%r426, %r426, %r348;
	ld.global.u32 	%r349, [%rd4+236];
	xor.b32  	%r425, %r425, %r349;
$L__BB0_45:
	and.b32  	%r351, %r264, 4096;
	setp.eq.s32 	%p27, %r351, 0;
	@%p27 bra 	$L__BB0_47;
	ld.global.u32 	%r352, [%rd4+240];
	xor.b32  	%r429, %r429, %r352;
	ld.global.u32 	%r353, [%rd4+244];
	xor.b32  	%r428, %r428, %r353;
	ld.global.u32 	%r354, [%rd4+248];
	xor.b32  	%r427, %r427, %r354;
	ld.global.u32 	%r355, [%rd4+252];
	xor.b32  	%r426, %r426, %r355;
	ld.global.u32 	%r356, [%rd4+256];
	xor.b32  	%r425, %r425, %r356;
$L__BB0_47:
	and.b32  	%r358, %r264, 8192;
	setp.eq.s32 	%p28, %r358, 0;
	@%p28 bra 	$L__BB0_49;
	ld.global.u32 	%r359, [%rd4+260];
	xor.b32  	%r429, %r429, %r359;
	ld.global.u32 	%r360, [%rd4+264];
	xor.b32  	%r428, %r428, %r360;
	ld.global.u32 	%r361, [%rd4+268];
	xor.b32  	%r427, %r427, %r361;
	ld.global.u32 	%r362, [%rd4+272];
	xor.b32  	%r426, %r426, %r362;
	ld.global.u32 	%r363, [%rd4+276];
	xor.b32  	%r425, %r425, %r363;
$L__BB0_49:
	and.b32  	%r365, %r264, 16384;
	setp.eq.s32 	%p29, %r365, 0;
	@%p29 bra 	$L__BB0_51;
	ld.global.u32 	%r366, [%rd4+280];
	xor.b32  	%r429, %r429, %r366;
	ld.global.u32 	%r367, [%rd4+284];
	xor.b32  	%r428, %r428, %r367;
	ld.global.u32 	%r368, [%rd4+288];
	xor.b32  	%r427, %r427, %r368;
	ld.global.u32 	%r369, [%rd4+292];
	xor.b32  	%r426, %r426, %r369;
	ld.global.u32 	%r370, [%rd4+296];
	xor.b32  	%r425, %r425, %r370;
$L__BB0_51:
	and.b32  	%r372, %r264, 32768;
	setp.eq.s32 	%p30, %r372, 0;
	@%p30 bra 	$L__BB0_53;
	ld.global.u32 	%r373, [%rd4+300];
	xor.b32  	%r429, %r429, %r373;
	ld.global.u32 	%r374, [%rd4+304];
	xor.b32  	%r428, %r428, %r374;
	ld.global.u32 	%r375, [%rd4+308];
	xor.b32  	%r427, %r427, %r375;
	ld.global.u32 	%r376, [%rd4+312];
	xor.b32  	%r426, %r426, %r376;
	ld.global.u32 	%r377, [%rd4+316];
	xor.b32  	%r425, %r425, %r377;
$L__BB0_53:
	add.s32 	%r424, %r424, 16;
	setp.ne.s32 	%p31, %r424, 32;
	@%p31 bra 	$L__BB0_21;
	mad.lo.s32 	%r378, %r418, -31, %r50;
	add.s32 	%r418, %r378, 1;
	setp.ne.s32 	%p32, %r418, 5;
	@%p32 bra 	$L__BB0_20;
	st.local.u32 	[%rd2+4], %r429;
	st.local.v2.u32 	[%rd2+8], {%r428, %r427};
	st.local.v2.u32 	[%rd2+16], {%r426, %r425};
	add.s32 	%r510, %r510, 724874;
	bra.uni 	$L__BB0_59;
$L__BB0_56:
	ld.global.f32 	%f30, [dC];
	neg.f32 	%f31, %f30;
	div.rn.f32 	%f32, %f31, %f50;
	fma.rn.f32 	%f33, %f32, 0f3BBB989D, 0f3F000000;
	cvt.sat.f32.f32 	%f34, %f33;
	mov.f32 	%f35, 0f4B400001;
	mov.f32 	%f36, 0f437C0000;
	fma.rm.f32 	%f37, %f34, %f36, %f35;
	add.f32 	%f38, %f37, 0fCB40007F;
	neg.f32 	%f39, %f38;
	fma.rn.f32 	%f40, %f32, 0f3FB8AA3B, %f39;
	fma.rn.f32 	%f41, %f32, 0f32A57060, %f40;
	mov.b32 	%r379, %f37;
	shl.b32 	%r380, %r379, 23;
	mov.b32 	%f42, %r380;
	ex2.approx.ftz.f32 	%f43, %f41;
	fma.rn.f32 	%f44, %f43, %f42, 0f3F800000;
	rcp.rn.f32 	%f45, %f44;
	shr.u32 	%r381, %r428, 2;
	xor.b32  	%r382, %r381, %r428;
	st.local.u32 	[%rd2+4], %r28;
	st.local.v2.u32 	[%rd2+8], {%r27, %r427};
	shl.b32 	%r383, %r426, 4;
	shl.b32 	%r384, %r382, 1;
	xor.b32  	%r385, %r384, %r383;
	xor.b32  	%r386, %r385, %r382;
	xor.b32  	%r425, %r386, %r426;
	st.local.v2.u32 	[%rd2+16], {%r426, %r425};
	add.s32 	%r510, %r510, 724874;
	add.s32 	%r387, %r425, %r510;
	cvt.rn.f32.u32 	%f46, %r387;
	fma.rn.f32 	%f47, %f46, 0f2F800000, 0f2F000000;
	setp.geu.f32 	%p33, %f47, %f45;
	@%p33 bra 	$L__BB0_58;
	mul.wide.s32 	%rd21, %r34, 4;
	add.s64 	%rd22, %rd1, %rd21;
	mov.b32 	%r389, 1;
	st.global.u32 	[%rd22], %r389;
	mov.u32 	%r428, %r27;
	mov.u32 	%r429, %r28;
	bra.uni 	$L__BB0_59;
$L__BB0_58:
	mul.wide.s32 	%rd19, %r34, 4;
	add.s64 	%rd20, %rd1, %rd19;
	mov.b32 	%r388, 0;
	st.global.u32 	[%rd20], %r388;
	mov.u32 	%r428, %r27;
	mov.u32 	%r429, %r28;
$L__BB0_59:
	add.s32 	%r410, %r410, 1;
	setp.ne.s32 	%p34, %r410, 1100;
	@%p34 bra 	$L__BB0_4;
	ld.param.f32 	%f49, [_Z7trainBMPKfPjjfffi_param_5];
	setp.ne.s32 	%p35, %r3, 0;
	mul.f32 	%f50, %f49, %f50;
	@%p35 bra 	$L__BB0_62;
	cvt.f64.f32 	%fd7, %f50;
	cvta.to.local.u64 	%rd24, %rd23;
	st.local.f64 	[%rd24], %fd7;
	cvta.global.u64 	%rd26, %rd25;
	{ // callseq 0, 0
	.param .b64 param0;
	st.param.b64 	[param0], %rd26;
	.param .b64 param1;
	st.param.b64 	[param1], %rd23;
	.param .b32 retval0;
	call.uni (retval0), 
	vprintf, 
	(
	param0, 
	param1
	);
	ld.param.b32 	%r390, [retval0];
	} // callseq 0
$L__BB0_62:
	ld.param.f32 	%f48, [_Z7trainBMPKfPjjfffi_param_4];
	setp.gt.f32 	%p36, %f50, %f48;
	@%p36 bra 	$L__BB0_3;
	ret;

}


// ===== COMPILED SASS (sm_100) =====

	.target	sm_100

	.elftype	@"ET_EXEC"


//--------------------- .note.nv.tkinfo           --------------------------
	.section	.note.nv.tkinfo,"",@"SHT_NOTE"
	.sectionflags	@"SHF_NOTE_NV_TKINFO"
	.tkinfo
        /*0018*/ 	.word	0x00000002
        /*0030*/ 	.string	""
        /*0030*/ 	.string	"ptxas"
        /*0030*/ 	.string	"Cuda compilation tools, release 13.0, V13.0.88"
        /*0030*/ 	.string	"Build cuda_13.0.r13.0/compiler.36424714_0"
        /*0030*/ 	.string	"-arch sm_100 -m 64 "



//--------------------- .note.nv.cuinfo           --------------------------
	.section	.note.nv.cuinfo,"",@"SHT_NOTE"
	.sectionflags	@"SHF_NOTE_NV_CUINFO"
        /*0018*/ 	.short	0x0002
        /*001a*/ 	.short	0x0064
        /*001c*/ 	.short	0x0082
	.zero		2


//--------------------- .nv.info                  --------------------------
	.section	.nv.info,"",@"SHT_CUDA_INFO"
	.align	4


	//----- nvinfo : EIATTR_REGCOUNT
	.align		4
        /*0000*/ 	.byte	0x04, 0x2f
        /*0002*/ 	.short	(.L_12 - .L_11)
	.align		4
.L_11:
        /*0004*/ 	.word	index@(_Z7trainBMPKfPjjfffi)
        /*0008*/ 	.word	0x00000022


	//----- nvinfo : EIATTR_FRAME_SIZE
	.align		4
.L_12:
        /*000c*/ 	.byte	0x04, 0x11
        /*000e*/ 	.short	(.L_14 - .L_13)
	.align		4
.L_13:
        /*0010*/ 	.word	index@($__internal_1_$__cuda_sm3x_div_rn_noftz_f32_slowpath)
        /*0014*/ 	.word	0x00000038


	//----- nvinfo : EIATTR_FRAME_SIZE
	.align		4
.L_14:
        /*0018*/ 	.byte	0x04, 0x11
        /*001a*/ 	.short	(.L_16 - .L_15)
	.align		4
.L_15:
        /*001c*/ 	.word	index@($__internal_0_$__cuda_sm20_rcp_rn_f32_slowpath)
        /*0020*/ 	.word	0x00000038


	//----- nvinfo : EIATTR_FRAME_SIZE
	.align		4
.L_16:
        /*0024*/ 	.byte	0x04, 0x11
        /*0026*/ 	.short	(.L_18 - .L_17)
	.align		4
.L_17:
        /*0028*/ 	.word	index@(_Z7trainBMPKfPjjfffi)
        /*002c*/ 	.word	0x00000038


	//----- nvinfo : EIATTR_MIN_STACK_SIZE
	.align		4
.L_18:
        /*0030*/ 	.byte	0x04, 0x12
        /*0032*/ 	.short	(.L_20 - .L_19)
	.align		4
.L_19:
        /*0034*/ 	.word	index@(_Z7trainBMPKfPjjfffi)
        /*0038*/ 	.word	0x00000038
.L_20:


//--------------------- .nv.compat                --------------------------
	.section	.nv.compat,"",@"SHT_CUDA_COMPAT_INFO"
	.align	4
        /*0000*/ 	.byte	0x02, 0x09, 0x00, 0x00, 0x02, 0x02, 0x01, 0x00, 0x02, 0x05, 0x05, 0x00, 0x03, 0x07, 0x01, 0x01
        /*0010*/ 	.byte	0x02, 0x03, 0x00, 0x00, 0x02, 0x06, 0x01, 0x00, 0x04, 0x0b, 0x08, 0x00, 0x01, 0x00, 0x00, 0x00
        /*0020*/ 	.byte	0x00, 0x00, 0x00, 0x00


//--------------------- .nv.info._Z7trainBMPKfPjjfffi --------------------------
	.section	.nv.info._Z7trainBMPKfPjjfffi,"",@"SHT_CUDA_INFO"
	.sectionflags	@""
	.align	4


	//----- nvinfo : EIATTR_CUDA_API_VERSION
	.align		4
        /*0000*/ 	.byte	0x04, 0x37
        /*0002*/ 	.short	(.L_22 - .L_21)
.L_21:
        /*0004*/ 	.word	0x00000082


	//----- nvinfo : EIATTR_KPARAM_INFO
	.align		4
.L_22:
        /*0008*/ 	.byte	0x04, 0x17
        /*000a*/ 	.short	(.L_24 - .L_23)
.L_23:
        /*000c*/ 	.word	0x00000000
        /*0010*/ 	.short	0x0006
        /*0012*/ 	.short	0x0020
        /*0014*/ 	.byte	0x00, 0xf0, 0x11, 0x00


	//----- nvinfo : EIATTR_KPARAM_INFO
	.align		4
.L_24:
        /*0018*/ 	.byte	0x04, 0x17
        /*001a*/ 	.short	(.L_26 - .L_25)
.L_25:
        /*001c*/ 	.word	0x00000000
        /*0020*/ 	.short	0x0005
        /*0022*/ 	.short	0x001c
        /*0024*/ 	.byte	0x00, 0xf0, 0x11, 0x00


	//----- nvinfo : EIATTR_KPARAM_INFO
	.align		4
.L_26:
        /*0028*/ 	.byte	0x04, 0x17
        /*002a*/ 	.short	(.L_28 - .L_27)
.L_27:
        /*002c*/ 	.word	0x00000000
        /*0030*/ 	.short	0x0004
        /*0032*/ 	.short	0x0018
        /*0034*/ 	.byte	0x00, 0xf0, 0x11, 0x00


	//----- nvinfo : EIATTR_KPARAM_INFO
	.align		4
.L_28:
        /*0038*/ 	.byte	0x04, 0x17
        /*003a*/ 	.short	(.L_30 - .L_29)
.L_29:
        /*003c*/ 	.word	0x00000000
        /*0040*/ 	.short	0x0003
        /*0042*/ 	.short	0x0014
        /*0044*/ 	.byte	0x00, 0xf0, 0x11, 0x00


	//----- nvinfo : EIATTR_KPARAM_INFO
	.align		4
.L_30:
        /*0048*/ 	.byte	0x04, 0x17
        /*004a*/ 	.short	(.L_32 - .L_31)
.L_31:
        /*004c*/ 	.word	0x00000000
        /*0050*/ 	.short	0x0002
        /*0052*/ 	.short	0x0010
        /*0054*/ 	.byte	0x00, 0xf0, 0x11, 0x00


	//----- nvinfo : EIATTR_KPARAM_INFO
	.align		4
.L_32:
        /*0058*/ 	.byte	0x04, 0x17
        /*005a*/ 	.short	(.L_34 - .L_33)
.L_33:
        /*005c*/ 	.word	0x00000000
        /*0060*/ 	.short	0x0001
        /*0062*/ 	.short	0x0008
        /*0064*/ 	.byte	0x00, 0xf5, 0x21, 0x00


	//----- nvinfo : EIATTR_KPARAM_INFO
	.align		4
.L_34:
        /*0068*/ 	.byte	0x04, 0x17
        /*006a*/ 	.short	(.L_36 - .L_35)
.L_35:
        /*006c*/ 	.word	0x00000000
        /*0070*/ 	.short	0x0000
        /*0072*/ 	.short	0x0000
        /*0074*/ 	.byte	0x00, 0xf5, 0x21, 0x00


	//----- nvinfo : EIATTR_SPARSE_MMA_MASK
	.align		4
.L_36:
        /*0078*/ 	.byte	0x03, 0x50
        /*007a*/ 	.short	0x0000


	//----- nvinfo : EIATTR_MAXREG_COUNT
	.align		4
        /*007c*/ 	.byte	0x03, 0x1b
        /*007e*/ 	.short	0x00ff


	//----- nvinfo : EIATTR_NUM_BARRIERS
	.align		4
        /*0080*/ 	.byte	0x02, 0x4c
        /*0082*/ 	.byte	0x01
	.zero		1


	//----- nvinfo : EIATTR_EXTERNS
	.align		4
        /*0084*/ 	.byte	0x04, 0x0f
        /*0086*/ 	.short	(.L_38 - .L_37)


	//   ....[0]....
	.align		4
.L_37:
        /*0088*/ 	.word	index@(vprintf)


	//----- nvinfo : EIATTR_MERCURY_ISA_VERSION
	.align		4
.L_38:
        /*008c*/ 	.byte	0x03, 0x5f
        /*008e*/ 	.short	0x0101


	//----- nvinfo : EIATTR_VRC_CTA_INIT_COUNT
	.align		4
        /*0090*/ 	.byte	0x02, 0x4a
	.zero		1
	.zero		1


	//----- nvinfo : EIATTR_SYSCALL_OFFSETS
	.align		4
        /*0094*/ 	.byte	0x04, 0x46
        /*0096*/ 	.short	(.L_40 - .L_39)


	//   ....[0]....
.L_39:
        /*0098*/ 	.word	0x00001b40


	//----- nvinfo : EIATTR_EXIT_INSTR_OFFSETS
	.align		4
.L_40:
        /*009c*/ 	.byte	0x04, 0x1c
        /*009e*/ 	.short	(.L_42 - .L_41)


	//   ....[0]....
.L_41:
        /*00a0*/ 	.word	0x00001b90


	//----- nvinfo : EIATTR_CRS_STACK_SIZE
	.align		4
.L_42:
        /*00a4*/ 	.byte	0x04, 0x1e
        /*00a6*/ 	.short	(.L_44 - .L_43)
.L_43:
        /*00a8*/ 	.word	0x00000000


	//----- nvinfo : EIATTR_CBANK_PARAM_SIZE
	.align		4
.L_44:
        /*00ac*/ 	.byte	0x03, 0x19
        /*00ae*/ 	.short	0x0024


	//----- nvinfo : EIATTR_PARAM_CBANK
	.align		4
        /*00b0*/ 	.byte	0x04, 0x0a
        /*00b2*/ 	.short	(.L_46 - .L_45)
	.align		4
.L_45:
        /*00b4*/ 	.word	index@(.nv.constant0._Z7trainBMPKfPjjfffi)
        /*00b8*/ 	.short	0x0380
        /*00ba*/ 	.short	0x0024


	//----- nvinfo : EIATTR_SW_WAR
	.align		4
.L_46:
        /*00bc*/ 	.byte	0x04, 0x36
        /*00be*/ 	.short	(.L_48 - .L_47)
.L_47:
        /*00c0*/ 	.word	0x00000008
.L_48:


//--------------------- .nv.callgraph             --------------------------
	.section	.nv.callgraph,"",@"SHT_CUDA_CALLGRAPH"
	.align	4
	.sectionentsize	8
	.align		4
        /*0000*/ 	.word	0x00000000
	.align		4
        /*0004*/ 	.word	0xffffffff
	.align		4
        /*0008*/ 	.word	index@(_Z7trainBMPKfPjjfffi)
	.align		4
        /*000c*/ 	.word	index@(vprintf)
	.align		4
        /*0010*/ 	.word	0x00000000
	.align		4
        /*0014*/ 	.word	0xfffffffe
	.align		4
        /*0018*/ 	.word	0x00000000
	.align		4
        /*001c*/ 	.word	0xfffffffd
	.align		4
        /*0020*/ 	.word	0x00000000
	.align		4
        /*0024*/ 	.word	0xfffffffc


//--------------------- .nv.constant4             --------------------------
	.section	.nv.constant4,"a",@progbits
	.align	8
	.align		8
.nv.constant4:
        /*0000*/ 	.dword	vprintf
	.align		8
        /*0008*/ 	.dword	precalc_xorwow_matrix
	.align		8
        /*0010*/ 	.dword	precalc_xorwow_offset_matrix
	.align		8
        /*0018*/ 	.dword	mrg32k3aM1
	.align		8
        /*0020*/ 	.dword	mrg32k3aM2
	.align		8
        /*0028*/ 	.dword	mrg32k3aM1SubSeq
	.align		8
        /*0030*/ 	.dword	mrg32k3aM2SubSeq
	.align		8
        /*0038*/ 	.dword	mrg32k3aM1Seq
	.align		8
        /*0040*/ 	.dword	mrg32k3aM2Seq
	.align		8
        /*0048*/ 	.dword	dC
	.align		8
        /*0050*/ 	.dword	$str


//--------------------- .nv.constant3             --------------------------
	.section	.nv.constant3,"a",@progbits
	.align	8
.nv.constant3:
	.type		__cr_lgamma_table,@object
	.size		__cr_lgamma_table,(.L_8 - __cr_lgamma_table)
__cr_lgamma_table:
        /*0000*/ 	.byte	0x00, 0x00, 0x00, 0x00, 0x00, 0x00, 0x00, 0x00, 0x00, 0x00, 0x00, 0x00, 0x00, 0x00, 0x00, 0x00
        /*0010*/ 	.byte	0xef, 0x39, 0xfa, 0xfe, 0x42, 0x2e, 0xe6, 0x3f, 0x02, 0x20, 0x2a, 0xfa, 0x0b, 0xab, 0xfc, 0x3f
        /*0020*/ 	.byte	0xf9, 0x2c, 0x92, 0x7c, 0xa7, 0x6c, 0x09, 0x40, 0xc9, 0x79, 0x44, 0x3c, 0x64, 0x26, 0x13, 0x40
        /*0030*/ 	.byte	0xca, 0x01, 0xcf, 0x3a, 0x27, 0x51, 0x1a, 0x40, 0x30, 0xcc, 0x2d, 0xf3, 0xe1, 0x0c, 0x21, 0x40
        /*0040*/ 	.byte	0x0d, 0xb7, 0xfc, 0x82, 0x8e, 0x35, 0x25, 0x40
.L_8:


//--------------------- .text._Z7trainBMPKfPjjfffi --------------------------
	.section	.text._Z7trainBMPKfPjjfffi,"ax",@progbits
	.align	128
        .global         _Z7trainBMPKfPjjfffi
        .type           _Z7trainBMPKfPjjfffi,@function
        .size           _Z7trainBMPKfPjjfffi,(.L_x_35 - _Z7trainBMPKfPjjfffi)
        .other          _Z7trainBMPKfPjjfffi,@"STO_CUDA_ENTRY STV_DEFAULT"
_Z7trainBMPKfPjjfffi:
.text._Z7trainBMPKfPjjfffi:
[----:B------:R-:W0:Y:S01]  /*0000*/  LDC R1, c[0x0][0x37c] ;  /* 0x0000df00ff017b82 */ /* 0x000e220000000800 */
[----:B------:R-:W1:Y:S01]  /*0010*/  S2R R26, SR_TID.X ;  /* 0x00000000001a7919 */ /* 0x000e620000002100 */
[----:B------:R-:W2:Y:S06]  /*0020*/  LDCU UR6, c[0x0][0x2fc] ;  /* 0x00005f80ff0677ac */ /* 0x000eac0008000800 */
[----:B------:R-:W3:Y:S01]  /*0030*/  LDC R2, c[0x0][0x3a0] ;  /* 0x0000e800ff027b82 */ /* 0x000ee20000000800 */
[----:B------:R-:W-:Y:S01]  /*0040*/  IMAD.MOV.U32 R7, RZ, RZ, -0x266e14b1 ;  /* 0xd991eb4fff077424 */ /* 0x000fe200078e00ff */
[----:B------:R-:W-:Y:S01]  /*0050*/  BSSY.RECONVERGENT B0, `(.L_x_0) ;  /* 0x0000034000007945 */ /* 0x000fe20003800200 */
[----:B------:R-:W4:Y:S01]  /*0060*/  LDCU UR7, c[0x0][0x390] ;  /* 0x00007200ff0777ac */ /* 0x000f220008000800 */
[----:B0-----:R-:W-:Y:S01]  /*0070*/  VIADD R1, R1, 0xffffffc8 ;  /* 0xffffffc801017836 */ /* 0x001fe20000000000 */
[----:B------:R-:W0:Y:S03]  /*0080*/  LDCU UR5, c[0x0][0x394] ;  /* 0x00007280ff0577ac */ /* 0x000e260008000800 */
[----:B------:R-:W1:Y:S01]  /*0090*/  S2UR UR4, SR_CTAID.X ;  /* 0x00000000000479c3 */ /* 0x000e620000002500 */
[----:B------:R-:W1:Y:S07]  /*00a0*/  LDCU.64 UR36, c[0x0][0x358] ;  /* 0x00006b00ff2477ac */ /* 0x000e6e0008000a00 */
[----:B------:R-:W1:Y:S01]  /*00b0*/  LDC R25, c[0x0][0x360] ;  /* 0x0000d800ff197b82 */ /* 0x000e620000000800 */
[----:B---3--:R-:W-:-:S07]  /*00c0*/  ISETP.GT.AND P0, PT, R2, -0x1, PT ;  /* 0xffffffff0200780c */ /* 0x008fce0003f04270 */
[----:B------:R-:W3:Y:S01]  /*00d0*/  LDC R0, c[0x0][0x2f8] ;  /* 0x0000be00ff007b82 */ /* 0x000ee20000000800 */
[----:B------:R-:W-:Y:S01]  /*00e0*/  LOP3.LUT R2, R2, 0xaad26b49, RZ, 0x3c, !PT ;  /* 0xaad26b4902027812 */ /* 0x000fe200078e3cff */
[----:B0-----:R-:W-:Y:S01]  /*00f0*/  IMAD.U32 R29, RZ, RZ, UR5 ;  /* 0x00000005ff1d7e24 */ /* 0x001fe2000f8e00ff */
[----:B------:R-:W-:-:S03]  /*0100*/  SEL R7, R7, 0x8bf16996, P0 ;  /* 0x8bf1699607077807 */ /* 0x000fc60000000000 */
[----:B------:R-:W-:Y:S01]  /*0110*/  IMAD R2, R2, 0x4182bed5, RZ ;  /* 0x4182bed502027824 */ /* 0x000fe200078e02ff */
[C---:B------:R-:W-:Y:S01]  /*0120*/  LOP3.LUT R6, R7.reuse, 0x5491333, RZ, 0x3c, !PT ;  /* 0x0549133307067812 */ /* 0x040fe200078e3cff */
[C---:B------:R-:W-:Y:S02]  /*0130*/  VIADD R5, R7.reuse, 0x1f123bb5 ;  /* 0x1f123bb507057836 */ /* 0x040fe40000000000 */
[C---:B------:R-:W-:Y:S01]  /*0140*/  VIADD R3, R2.reuse, 0x583f19 ;  /* 0x00583f1902037836 */ /* 0x040fe20000000000 */
[C---:B------:R-:W-:Y:S01]  /*0150*/  LOP3.LUT R4, R2.reuse, 0x159a55e5, RZ, 0x3c, !PT ;  /* 0x159a55e502047812 */ /* 0x040fe200078e3cff */
[----:B------:R-:W-:Y:S01]  /*0160*/  VIADD R31, R2, 0x75bcd15 ;  /* 0x075bcd15021f7836 */ /* 0x000fe20000000000 */
[----:B------:R-:W-:Y:S01]  /*0170*/  IADD3 R28, PT, PT, R7, 0x64f0c9, R2 ;  /* 0x0064f0c9071c7810 */ /* 0x000fe20007ffe002 */
[----:B------:R-:W-:Y:S02]  /*0180*/  IMAD.MOV.U32 R2, RZ, RZ, R3 ;  /* 0x000000ffff027224 */ /* 0x000fe400078e0003 */
[----:B-1----:R-:W-:-:S02]  /*0190*/  IMAD R30, R25, UR4, R26 ;  /* 0x00000004191e7c24 */ /* 0x002fc4000f8e021a */
[----:B------:R-:W-:Y:S02]  /*01a0*/  IMAD.MOV.U32 R17, RZ, RZ, R6 ;  /* 0x000000ffff117224 */ /* 0x000fe400078e0006 */
[----:B------:R-:W-:Y:S01]  /*01b0*/  IMAD.MOV.U32 R16, RZ, RZ, R5 ;  /* 0x000000ffff107224 */ /* 0x000fe200078e0005 */
[----:B----4-:R-:W-:Y:S01]  /*01c0*/  ISETP.GE.U32.AND P0, PT, R30, UR7, PT ;  /* 0x000000071e007c0c */ /* 0x010fe2000bf06070 */
[----:B------:R-:W-:-:S12]  /*01d0*/  IMAD.MOV.U32 R18, RZ, RZ, R4 ;  /* 0x000000ffff127224 */ /* 0x000fd800078e0004 */
[----:B--23--:R-:W-:Y:S05]  /*01e0*/  @P0 BRA `(.L_x_1) ;  /* 0x0000000000680947 */ /* 0x00cfea0003800000 */
[----:B------:R-:W-:Y:S01]  /*01f0*/  SHF.R.U32.HI R2, RZ, 0x2, R31 ;  /* 0x00000002ff027819 */ /* 0x000fe2000001161f */
[----:B------:R-:W-:Y:S01]  /*0200*/  IMAD.SHL.U32 R7, R3, 0x10, RZ ;  /* 0x0000001003077824 */ /* 0x000fe200078e00ff */
[----:B------:R-:W-:Y:S01]  /*0210*/  UMOV UR4, 0xf39085f4 ;  /* 0xf39085f400047882 */ /* 0x000fe20000000000 */
[----:B------:R-:W-:Y:S01]  /*0220*/  VIADD R28, R28, 0x587c5 ;  /* 0x000587c51c1c7836 */ /* 0x000fe20000000000 */
[----:B------:R-:W-:Y:S01]  /*0230*/  LOP3.LUT R2, R2, R31, RZ, 0x3c, !PT ;  /* 0x0000001f02027212 */ /* 0x000fe200078e3cff */
[----:B------:R-:W-:Y:S01]  /*0240*/  UMOV UR5, 0x3ffffffe ;  /* 0x3ffffffe00057882 */ /* 0x000fe20000000000 */
[----:B------:R0:W-:Y:S01]  /*0250*/  STL [R1+0x4], R4 ;  /* 0x0000040401007387 */ /* 0x0001e20000100800 */
[----:B------:R-:W-:Y:S02]  /*0260*/  IMAD.MOV.U32 R17, RZ, RZ, R3 ;  /* 0x000000ffff117224 */ /* 0x000fe400078e0003 */
[----:B------:R-:W-:Y:S02]  /*0270*/  IMAD.SHL.U32 R8, R2, 0x2, RZ ;  /* 0x0000000202087824 */ /* 0x000fe400078e00ff */
[----:B------:R-:W-:-:S02]  /*0280*/  IMAD.MOV.U32 R16, RZ, RZ, R6 ;  /* 0x000000ffff107224 */ /* 0x000fc400078e0006 */
[----:B------:R-:W-:Y:S01]  /*0290*/  IMAD.MOV.U32 R18, RZ, RZ, R5 ;  /* 0x000000ffff127224 */ /* 0x000fe200078e0005 */
[----:B------:R-:W-:Y:S01]  /*02a0*/  LOP3.LUT R2, R2, R8, R7, 0x96, !PT ;  /* 0x0000000802027212 */ /* 0x000fe200078e9607 */
[----:B------:R-:W-:Y:S02]  /*02b0*/  IMAD.MOV.U32 R8, RZ, RZ, 0x2f800000 ;  /* 0x2f800000ff087424 */ /* 0x000fe400078e00ff */
[----:B------:R-:W-:Y:S01]  /*02c0*/  IMAD.MOV.U32 R31, RZ, RZ, R4 ;  /* 0x000000ffff1f7224 */ /* 0x000fe200078e0004 */
[----:B------:R-:W-:-:S05]  /*02d0*/  LOP3.LUT R2, R2, R3, RZ, 0x3c, !PT ;  /* 0x0000000302027212 */ /* 0x000fca00078e3cff */
[----:B------:R-:W-:-:S05]  /*02e0*/  IMAD.IADD R7, R2, 0x1, R28 ;  /* 0x0000000102077824 */ /* 0x000fca00078e021c */
[----:B------:R-:W-:-:S05]  /*02f0*/  I2FP.F32.U32 R7, R7 ;  /* 0x0000000700077245 */ /* 0x000fca0000201000 */
[----:B------:R-:W-:-:S04]  /*0300*/  FFMA R7, R7, R8, 1.1641532182693481445e-10 ;  /* 0x2f00000007077423 */ /* 0x000fc80000000008 */
[----:B------:R-:W1:Y:S02]  /*0310*/  F2F.F64.F32 R8, R7 ;  /* 0x0000000700087310 */ /* 0x000e640000201800 */
[----:B-1----:R-:W-:Y:S01]  /*0320*/  DMUL R10, R8, UR4 ;  /* 0x00000004080a7c28 */ /* 0x002fe20008000000 */
[----:B------:R-:W1:Y:S09]  /*0330*/  LDC.64 R8, c[0x0][0x388] ;  /* 0x0000e200ff087b82 */ /* 0x000e720000000a00 */
[----:B------:R-:W2:Y:S02]  /*0340*/  F2F.F32.F64 R10, R10 ;  /* 0x0000000a000a7310 */ /* 0x000ea40000301000 */
[----:B--2---:R-:W-:Y:S01]  /*0350*/  FADD R12, RZ, R10 ;  /* 0x0000000aff0c7221 */ /* 0x004fe20000000000 */
[----:B-1----:R-:W-:-:S05]  /*0360*/  IMAD.WIDE.U32 R8, R30, 0x4, R8 ;  /* 0x000000041e087825 */ /* 0x002fca00078e0008 */
[----:B------:R-:W1:Y:S02]  /*0370*/  F2I.TRUNC.NTZ R13, R12 ;  /* 0x0000000c000d7305 */ /* 0x000e64000020f100 */
[----:B-1----:R0:W-:Y:S02]  /*0380*/  STG.E desc[UR36][R8.64], R13 ;  /* 0x0000000d08007986 */ /* 0x0021e4000c101924 */
.L_x_1:
[----:B------:R-:W-:Y:S05]  /*0390*/  BSYNC.RECONVERGENT B0 ;  /* 0x0000000000007941 */ /* 0x000fea0003800200 */
.L_x_0:
[----:B------:R-:W1:Y:S01]  /*03a0*/  S2UR UR5, SR_CgaCtaId ;  /* 0x00000000000579c3 */ /* 0x000e620000008800 */
[----:B------:R-:W-:Y:S01]  /*03b0*/  I2FP.F32.U32 R3, UR7 ;  /* 0x0000000700037c45 */ /* 0x000fe20008201000 */
[----:B------:R2:W-:Y:S01]  /*03c0*/  STL.64 [R1+0x18], RZ ;  /* 0x000018ff01007387 */ /* 0x0005e20000100a00 */
[----:B------:R-:W-:Y:S01]  /*03d0*/  UMOV UR4, 0x400 ;  /* 0x0000040000047882 */ /* 0x000fe20000000000 */
[----:B------:R-:W-:Y:S02]  /*03e0*/  IADD3 R23, P0, P1, R1, 0x30, R0 ;  /* 0x0000003001177810 */ /* 0x000fe4000791e000 */
[----:B------:R2:W-:Y:S01]  /*03f0*/  STL [R1+0x20], RZ ;  /* 0x000020ff01007387 */ /* 0x0005e20000100800 */
[----:B------:R-:W-:Y:S01]  /*0400*/  FMUL R3, R3, 0.00390625 ;  /* 0x3b80000003037820 */ /* 0x000fe20000400000 */
[----:B------:R-:W-:Y:S02]  /*0410*/  IADD3.X R22, PT, PT, RZ, UR6, RZ, P0, P1 ;  /* 0x00000006ff167c10 */ /* 0x000fe400087e24ff */
[----:B------:R2:W-:Y:S01]  /*0420*/  STL.64 [R1+0x28], RZ ;  /* 0x000028ff01007387 */ /* 0x0005e20000100a00 */
[----:B------:R2:W3:Y:S01]  /*0430*/  F2I.U32.CEIL.NTZ R24, R3 ;  /* 0x0000000300187305 */ /* 0x0004e2000020b000 */
[----:B-1----:R-:W-:-:S06]  /*0440*/  ULEA UR4, UR5, UR4, 0x18 ;  /* 0x0000000405047291 */ /* 0x002fcc000f8ec0ff */
[----:B--23--:R-:W-:-:S07]  /*0450*/  LEA R27, R26, UR4, 0x2 ;  /* 0x000000041a1b7c11 */ /* 0x00cfce000f8e10ff */
.L_x_20:
[----:B------:R-:W-:Y:S05]  /*0460*/  WARPSYNC.ALL ;  /* 0x0000000000007948 */ /* 0x000fea0003800000 */
[----:B------:R-:W-:Y:S06]  /*0470*/  BAR.SYNC.DEFER_BLOCKING 0x0 ;  /* 0x0000000000007b1d */ /* 0x000fec0000010000 */
[----:B01----:R-:W-:-:S05]  /*0480*/  UMOV UR4, URZ ;  /* 0x000000ff00047c82 */ /* 0x003fca0008000000 */
.L_x_17:
[----:B-1----:R-:W1:Y:S01]  /*0490*/  LDCU UR5, c[0x0][0x390] ;  /* 0x00007200ff0577ac */ /* 0x002e620008000800 */
[----:B------:R-:W-:Y:S01]  /*04a0*/  SHF.R.U32.HI R0, RZ, 0x2, R31 ;  /* 0x00000002ff007819 */ /* 0x000fe2000001161f */
[----:B------:R-:W-:Y:S01]  /*04b0*/  IMAD.SHL.U32 R3, R2, 0x10, RZ ;  /* 0x0000001002037824 */ /* 0x000fe200078e00ff */
[----:B------:R2:W-:Y:S01]  /*04c0*/  STL.64 [R1+0x8], R16 ;  /* 0x0000081001007387 */ /* 0x0005e20000100a00 */
[----:B------:R-:W-:Y:S01]  /*04d0*/  ISETP.NE.AND P0, PT, R30, RZ, PT ;  /* 0x000000ff1e00720c */ /* 0x000fe20003f05270 */
[----:B------:R-:W-:Y:S01]  /*04e0*/  UMOV UR6, 0xe7210be9 ;  /* 0xe7210be900067882 */ /* 0x000fe20000000000 */
[----:B------:R-:W-:Y:S01]  /*04f0*/  LOP3.LUT R0, R0, R31, RZ, 0x3c, !PT ;  /* 0x0000001f00007212 */ /* 0x000fe200078e3cff */
[----:B------:R-:W-:Y:S01]  /*0500*/  UMOV UR7, 0x3feffffd ;  /* 0x3feffffd00077882 */ /* 0x000fe20000000000 */
[----:B------:R3:W-:Y:S01]  /*0510*/  STL [R1+0x4], R18 ;  /* 0x0000041201007387 */ /* 0x0007e20000100800 */
[----:B------:R-:W-:Y:S02]  /*0520*/  UIADD3 UR4, UPT, UPT, UR4, 0x1, URZ ;  /* 0x0000000104047890 */ /* 0x000fe4000fffe0ff */
[----:B0-----:R-:W-:-:S02]  /*0530*/  IMAD.SHL.U32 R4, R0, 0x2, RZ ;  /* 0x0000000200047824 */ /* 0x001fc400078e00ff */
[----:B------:R-:W-:-:S03]  /*0540*/  UISETP.NE.AND UP0, UPT, UR4, 0x44c, UPT ;  /* 0x0000044c0400788c */ /* 0x000fc6000bf05270 */
[----:B------:R-:W-:Y:S01]  /*0550*/  LOP3.LUT R3, R0, R4, R3, 0x96, !PT ;  /* 0x0000000400037212 */ /* 0x000fe200078e9603 */
[----:B------:R-:W-:Y:S01]  /*0560*/  IMAD.MOV.U32 R4, RZ, RZ, R17 ;  /* 0x000000ffff047224 */ /* 0x000fe200078e0011 */
[----:B-1----:R-:W-:Y:S01]  /*0570*/  UIADD3 UR5, UPT, UPT, UR5, -0x1, URZ ;  /* 0xffffffff05057890 */ /* 0x002fe2000fffe0ff */
[----:B------:R-:W0:Y:S01]  /*0580*/  @!P0 LDC.64 R6, c[0x4][0x48] ;  /* 0x01001200ff068b82 */ /* 0x000e220000000a00 */
[----:B--2---:R-:W-:Y:S01]  /*0590*/  LOP3.LUT R17, R3, R2, RZ, 0x3c, !PT ;  /* 0x0000000203117212 */ /* 0x004fe200078e3cff */
[----:B------:R-:W-:-:S03]  /*05a0*/  IMAD.MOV.U32 R3, RZ, RZ, 0x2f800000 ;  /* 0x2f800000ff037424 */ /* 0x000fc600078e00ff */
[----:B------:R-:W-:-:S03]  /*05b0*/  IADD3 R0, PT, PT, R28, 0x587c5, R17 ;  /* 0x000587c51c007810 */ /* 0x000fc60007ffe011 */
[----:B------:R-:W1:Y:S01]  /*05c0*/  I2F.F64 R8, UR5 ;  /* 0x0000000500087d12 */ /* 0x000e620008201c00 */
[----:B------:R-:W-:-:S05]  /*05d0*/  I2FP.F32.U32 R0, R0 ;  /* 0x0000000000007245 */ /* 0x000fca0000201000 */
[----:B------:R-:W-:Y:S01]  /*05e0*/  FFMA R0, R0, R3, 1.1641532182693481445e-10 ;  /* 0x2f00000000007423 */ /* 0x000fe20000000003 */
[----:B------:R-:W-:-:S03]  /*05f0*/  IMAD.MOV.U32 R3, RZ, RZ, R17 ;  /* 0x000000ffff037224 */ /* 0x000fc600078e0011 */
[----:B------:R2:W4:Y:S02]  /*0600*/  F2F.F64.F32 R10, R0 ;  /* 0x00000000000a7310 */ /* 0x0005240000201800 */
[----:B------:R3:W-:Y:S01]  /*0610*/  STL.64 [R1+0x10], R2 ;  /* 0x0000100201007387 */ /* 0x0007e20000100a00 */
[----:B-1----:R-:W-:-:S03]  /*0620*/  DADD R8, R8, UR6 ;  /* 0x0000000608087e29 */ /* 0x002fc60008000000 */
[----:B0-----:R3:W-:Y:S01]  /*0630*/  @!P0 STG.E desc[UR36][R6.64], RZ ;  /* 0x000000ff06008986 */ /* 0x0017e2000c101924 */
[----:B------:R-:W-:Y:S01]  /*0640*/  ISETP.NE.AND P0, PT, R24, RZ, PT ;  /* 0x000000ff1800720c */ /* 0x000fe20003f05270 */
[----:B--2---:R-:W-:Y:S02]  /*0650*/  IMAD.MOV.U32 R0, RZ, RZ, R16 ;  /* 0x000000ffff007224 */ /* 0x004fe400078e0010 */
[----:B------:R-:W-:Y:S01]  /*0660*/  IMAD.MOV.U32 R16, RZ, RZ, R2 ;  /* 0x000000ffff107224 */ /* 0x000fe200078e0002 */
[----:B----4-:R-:W-:-:S06]  /*0670*/  DMUL R8, R10, R8 ;  /* 0x000000080a087228 */ /* 0x010fcc0000000000 */
[----:B------:R-:W0:Y:S02]  /*0680*/  F2F.F32.F64 R5, R8 ;  /* 0x0000000800057310 */ /* 0x000e240000301000 */
[----:B0-----:R-:W-:-:S06]  /*0690*/  FADD R5, RZ, R5 ;  /* 0x00000005ff057221 */ /* 0x001fcc0000000000 */
[----:B------:R-:W0:Y:S01]  /*06a0*/  F2I.TRUNC.NTZ R5, R5 ;  /* 0x0000000500057305 */ /* 0x000e22000020f100 */
[----:B---3--:R-:W-:Y:S05]  /*06b0*/  @!P0 BRA `(.L_x_2) ;  /* 0x0000000000bc8947 */ /* 0x008fea0003800000 */
[----:B------:R-:W-:-:S07]  /*06c0*/  IMAD.MOV.U32 R9, RZ, RZ, RZ ;  /* 0x000000ffff097224 */ /* 0x000fce00078e00ff */
.L_x_7:
[----:B-1----:R-:W1:Y:S01]  /*06d0*/  LDCU UR5, c[0x0][0x390] ;  /* 0x00007200ff0577ac */ /* 0x002e620008000800 */
[----:B------:R-:W2:Y:S01]  /*06e0*/  LDC.64 R6, c[0x0][0x388] ;  /* 0x0000e200ff067b82 */ /* 0x000ea20000000a00 */
[----:B0-----:R-:W-:-:S05]  /*06f0*/  IMAD R8, R9, 0x100, R30 ;  /* 0x0000010009087824 */ /* 0x001fca00078e021e */
[C---:B0-----:R-:W-:Y:S02]  /*0700*/  ISETP.NE.AND P0, PT, R8.reuse, R5, PT ;  /* 0x000000050800720c */ /* 0x041fe40003f05270 */
[----:B------:R-:W0:Y:S02]  /*0710*/  LDC.64 R2, c[0x0][0x380] ;  /* 0x0000e000ff027b82 */ /* 0x000e240000000a00 */
[----:B-1----:R-:W-:-:S13]  /*0720*/  ISETP.GE.U32.OR P0, PT, R8, UR5, !P0 ;  /* 0x0000000508007c0c */ /* 0x002fda000c706470 */
[----:B--2---:R-:W-:-:S04]  /*0730*/  @!P0 IMAD.WIDE R6, R8, 0x4, R6 ;  /* 0x0000000408068825 */ /* 0x004fc800078e0206 */
[----:B------:R-:W-:Y:S02]  /*0740*/  @!P0 IMAD R11, R5, UR5, R8 ;  /* 0x00000005050b8c24 */ /* 0x000fe4000f8e0208 */
[----:B------:R-:W2:Y:S02]  /*0750*/  @!P0 LDG.E R6, desc[UR36][R6.64] ;  /* 0x0000002406068981 */ /* 0x000ea4000c1e1900 */
[----:B0-----:R-:W-:-:S06]  /*0760*/  @!P0 IMAD.WIDE.U32 R2, R11, 0x4, R2 ;  /* 0x000000040b028825 */ /* 0x001fcc00078e0002 */
[----:B------:R-:W3:Y:S01]  /*0770*/  @!P0 LDG.E R2, desc[UR36][R2.64] ;  /* 0x0000002402028981 */ /* 0x000ee2000c1e1900 */
[----:B------:R-:W-:Y:S02]  /*0780*/  IMAD.MOV.U32 R8, RZ, RZ, RZ ;  /* 0x000000ffff087224 */ /* 0x000fe400078e00ff */
[----:B------:R-:W-:Y:S01]  /*0790*/  VIADD R9, R9, 0x1 ;  /* 0x0000000109097836 */ /* 0x000fe20000000000 */
[----:B------:R-:W-:-:S04]  /*07a0*/  ISETP.NE.AND P1, PT, R26, RZ, PT ;  /* 0x000000ff1a00720c */ /* 0x000fc80003f25270 */
[----:B------:R-:W-:Y:S02]  /*07b0*/  ISETP.NE.AND P2, PT, R9, R24, PT ;  /* 0x000000180900720c */ /* 0x000fe40003f45270 */
[----:B--2---:R-:W-:-:S05]  /*07c0*/  @!P0 I2FP.F32.U32 R11, R6 ;  /* 0x00000006000b8245 */ /* 0x004fca0000201000 */
[----:B---3--:R-:W-:Y:S01]  /*07d0*/  @!P0 FMUL R8, R2, R11 ;  /* 0x0000000b02088220 */ /* 0x008fe20000400000 */
[----:B------:R-:W-:-:S04]  /*07e0*/  ISETP.GE.U32.AND P0, PT, R25, 0x2, PT ;  /* 0x000000021900780c */ /* 0x000fc80003f06070 */
[----:B------:R0:W-:Y:S01]  /*07f0*/  STS [R27], R8 ;  /* 0x000000081b007388 */ /* 0x0001e20000000800 */
[----:B------:R-:W-:Y:S08]  /*0800*/  BAR.SYNC.DEFER_BLOCKING 0x0 ;  /* 0x0000000000007b1d */ /* 0x000ff00000010000 */
[----:B------:R-:W-:Y:S05]  /*0810*/  @!P0 BRA `(.L_x_3) ;  /* 0x0000000000308947 */ /* 0x000fea0003800000 */
[----:B------:R-:W-:-:S07]  /*0820*/  IMAD.MOV.U32 R2, RZ, RZ, R25 ;  /* 0x000000ffff027224 */ /* 0x000fce00078e0019 */
.L_x_4:
[----:B------:R-:W-:-:S04]  /*0830*/  SHF.R.U32.HI R7, RZ, 0x1, R2 ;  /* 0x00000001ff077819 */ /* 0x000fc80000011602 */
[----:B------:R-:W-:-:S13]  /*0840*/  ISETP.GE.U32.AND P0, PT, R26, R7, PT ;  /* 0x000000071a00720c */ /* 0x000fda0003f06070 */
[----:B------:R-:W-:Y:S01]  /*0850*/  @!P0 IMAD R3, R7, 0x4, R27 ;  /* 0x0000000407038824 */ /* 0x000fe200078e021b */
[----:B------:R-:W-:Y:S05]  /*0860*/  @!P0 LDS R6, [R27] ;  /* 0x000000001b068984 */ /* 0x000fea0000000800 */
[----:B------:R-:W1:Y:S02]  /*0870*/  @!P0 LDS R3, [R3] ;  /* 0x0000000003038984 */ /* 0x000e640000000800 */
[----:B-1----:R-:W-:-:S05]  /*0880*/  @!P0 FADD R6, R3, R6 ;  /* 0x0000000603068221 */ /* 0x002fca0000000000 */
[----:B------:R1:W-:Y:S01]  /*0890*/  @!P0 STS [R27], R6 ;  /* 0x000000061b008388 */ /* 0x0003e20000000800 */
[----:B------:R-:W-:Y:S01]  /*08a0*/  BAR.SYNC.DEFER_BLOCKING 0x0 ;  /* 0x0000000000007b1d */ /* 0x000fe20000010000 */
[----:B------:R-:W-:Y:S01]  /*08b0*/  ISETP.GT.U32.AND P0, PT, R2, 0x3, PT ;  /* 0x000000030200780c */ /* 0x000fe20003f04070 */
[----:B------:R-:W-:-:S12]  /*08c0*/  IMAD.MOV.U32 R2, RZ, RZ, R7 ;  /* 0x000000ffff027224 */ /* 0x000fd800078e0007 */
[----:B-1----:R-:W-:Y:S05]  /*08d0*/  @P0 BRA `(.L_x_4) ;  /* 0xfffffffc00d40947 */ /* 0x002fea000383ffff */
.L_x_3:
[----:B------:R-:W-:Y:S04]  /*08e0*/  BSSY.RECONVERGENT B0, `(.L_x_5) ;  /* 0x000000a000007945 */ /* 0x000fe80003800200 */
[----:B------:R-:W-:Y:S05]  /*08f0*/  @P1 BRA `(.L_x_6) ;  /* 0x0000000000201947 */ /* 0x000fea0003800000 */
[----:B------:R-:W1:Y:S02]  /*0900*/  LDC.64 R2, c[0x4][0x48] ;  /* 0x01001200ff027b82 */ /* 0x000e640000000a00 */
[----:B-1----:R-:W2:Y:S06]  /*0910*/  LDG.E R7, desc[UR36][R2.64] ;  /* 0x0000002402077981 */ /* 0x002eac000c1e1900 */
[----:B------:R-:W1:Y:S01]  /*0920*/  S2UR UR6, SR_CgaCtaId ;  /* 0x00000000000679c3 */ /* 0x000e620000008800 */
[----:B------:R-:W-:Y:S02]  /*0930*/  UMOV UR5, 0x400 ;  /* 0x0000040000057882 */ /* 0x000fe40000000000 */
[----:B-1----:R-:W-:-:S09]  /*0940*/  ULEA UR5, UR6, UR5, 0x18 ;  /* 0x0000000506057291 */ /* 0x002fd2000f8ec0ff */
[----:B------:R-:W2:Y:S02]  /*0950*/  LDS R6, [UR5] ;  /* 0x00000005ff067984 */ /* 0x000ea40008000800 */
[----:B--2---:R-:W-:-:S05]  /*0960*/  FADD R7, R6, R7 ;  /* 0x0000000706077221 */ /* 0x004fca0000000000 */
[----:B------:R1:W-:Y:S02]  /*0970*/  STG.E desc[UR36][R2.64], R7 ;  /* 0x0000000702007986 */ /* 0x0003e4000c101924 */
.L_x_6:
[----:B------:R-:W-:Y:S05]  /*0980*/  BSYNC.RECONVERGENT B0 ;  /* 0x0000000000007941 */ /* 0x000fea0003800200 */
.L_x_5:
[----:B------:R-:W-:Y:S06]  /*0990*/  BAR.SYNC.DEFER_BLOCKING 0x0 ;  /* 0x0000000000007b1d */ /* 0x000fec0000010000 */
[----:B------:R-:W-:Y:S05]  /*09a0*/  @P2 BRA `(.L_x_7) ;  /* 0xfffffffc00482947 */ /* 0x000fea000383ffff */
.L_x_2:
[----:B------:R-:W-:Y:S01]  /*09b0*/  ISETP.NE.AND P0, PT, R30, RZ, PT ;  /* 0x000000ff1e00720c */ /* 0x000fe20003f05270 */
[----:B------:R-:W-:-:S12]  /*09c0*/  BSSY.RECONVERGENT B0, `(.L_x_8) ;  /* 0x0000105000007945 */ /* 0x000fd80003800200 */
[----:B------:R-:W-:Y:S05]  /*09d0*/  @!P0 BRA `(.L_x_9) ;  /* 0x0000000c00088947 */ /* 0x000fea0003800000 */
[----:B------:R-:W-:Y:S01]  /*09e0*/  IMAD.MOV.U32 R31, RZ, RZ, RZ ;  /* 0x000000ffff1f7224 */ /* 0x000fe200078e00ff */
[----:B------:R-:W-:Y:S01]  /*09f0*/  CS2R R16, SRZ ;  /* 0x0000000000107805 */ /* 0x000fe2000001ff00 */
[----:B------:R-:W-:Y:S02]  /*0a00*/  IMAD.MOV.U32 R0, RZ, RZ, RZ ;  /* 0x000000ffff007224 */ /* 0x000fe400078e00ff */
[----:B-1----:R-:W-:Y:S02]  /*0a10*/  IMAD.MOV.U32 R2, RZ, RZ, RZ ;  /* 0x000000ffff027224 */ /* 0x002fe400078e00ff */
[----:B------:R-:W-:-:S07]  /*0a20*/  IMAD.MOV.U32 R18, RZ, RZ, RZ ;  /* 0x000000ffff127224 */ /* 0x000fce00078e00ff */
.L_x_11:
[----:B------:R-:W-:-:S06]  /*0a30*/  IMAD R3, R0, 0x4, R1 ;  /* 0x0000000400037824 */ /* 0x000fcc00078e0201 */
[----:B------:R-:W5:Y:S01]  /*0a40*/  LDL R3, [R3+0x4] ;  /* 0x0000040003037983 */ /* 0x000f620000100800 */
[----:B------:R-:W-:Y:S01]  /*0a50*/  IMAD.SHL.U32 R6, R0, 0x20, RZ ;  /* 0x0000002000067824 */ /* 0x000fe200078e00ff */
[----:B------:R-:W-:-:S06]  /*0a60*/  UMOV UR5, URZ ;  /* 0x000000ff00057c82 */ /* 0x000fcc0008000000 */
.L_x_10:
[----:B0-----:R-:W0:Y:S01]  /*0a70*/  LDC.64 R4, c[0x4][0x10] ;  /* 0x01000400ff047b82 */ /* 0x001e220000000a00 */
[----:B-----5:R-:W-:Y:S01]  /*0a80*/  SHF.R.U32.HI R10, RZ, UR5, R3 ;  /* 0x00000005ff0a7c19 */ /* 0x020fe20008011603 */
[----:B------:R-:W-:-:S03]  /*0a90*/  VIADD R7, R6, UR5 ;  /* 0x0000000506077c36 */ /* 0x000fc60008000000 */
[----:B------:R-:W-:Y:S01]  /*0aa0*/  LOP3.LUT R8, R10, 0x1, RZ, 0xc0, !PT ;  /* 0x000000010a087812 */ /* 0x000fe200078ec0ff */
[----:B------:R-:W-:-:S03]  /*0ab0*/  IMAD R7, R7, 0x5, RZ ;  /* 0x0000000507077824 */ /* 0x000fc600078e02ff */
[----:B------:R-:W-:-:S04]  /*0ac0*/  ISETP.NE.U32.AND P0, PT, R8, 0x1, PT ;  /* 0x000000010800780c */ /* 0x000fc80003f05070 */
[----:B------:R-:W-:Y:S01]  /*0ad0*/  R2P PR, R10, 0x7e ;  /* 0x0000007e0a007804 */ /* 0x000fe20000000000 */
[----:B0-----:R-:W-:-:S08]  /*0ae0*/  IMAD.WIDE.U32 R4, R7, 0x4, R4 ;  /* 0x0000000407047825 */ /* 0x001fd000078e0004 */
[----:B------:R-:W2:Y:S04]  /*0af0*/  @!P0 LDG.E R8, desc[UR36][R4.64] ;  /* 0x0000002404088981 */ /* 0x000ea8000c1e1900 */
[----:B------:R-:W3:Y:S04]  /*0b00*/  @!P0 LDG.E R7, desc[UR36][R4.64+0x4] ;  /* 0x0000042404078981 */ /* 0x000ee8000c1e1900 */
[----:B------:R-:W4:Y:S04]  /*0b10*/  @P1 LDG.E R12, desc[UR36][R4.64+0x14] ;  /* 0x00001424040c1981 */ /* 0x000f28000c1e1900 */
[----:B------:R-:W4:Y:S04]  /*0b20*/  @P2 LDG.E R14, desc[UR36][R4.64+0x28] ;  /* 0x00002824040e2981 */ /* 0x000f28000c1e1900 */
[----:B------:R-:W4:Y:S04]  /*0b30*/  @!P0 LDG.E R9, desc[UR36][R4.64+0x8] ;  /* 0x0000082404098981 */ /* 0x000f28000c1e1900 */
[----:B------:R-:W4:Y:S04]  /*0b40*/  @!P0 LDG.E R11, desc[UR36][R4.64+0x10] ;  /* 0x00001024040b8981 */ /* 0x000f28000c1e1900 */
[----:B------:R-:W4:Y:S01]  /*0b50*/  @P1 LDG.E R13, desc[UR36][R4.64+0x24] ;  /* 0x00002424040d1981 */ /* 0x000f22000c1e1900 */
[----:B--2---:R-:W-:-:S03]  /*0b60*/  @!P0 LOP3.LUT R31, R31, R8, RZ, 0x3c, !PT ;  /* 0x000000081f1f8212 */ /* 0x004fc600078e3cff */
[----:B------:R-:W2:Y:S01]  /*0b70*/  @!P0 LDG.E R8, desc[UR36][R4.64+0xc] ;  /* 0x00000c2404088981 */ /* 0x000ea2000c1e1900 */
[----:B---3--:R-:W-:-:S03]  /*0b80*/  @!P0 LOP3.LUT R18, R18, R7, RZ, 0x3c, !PT ;  /* 0x0000000712128212 */ /* 0x008fc600078e3cff */
[----:B------:R-:W3:Y:S01]  /*0b90*/  @P1 LDG.E R7, desc[UR36][R4.64+0x18] ;  /* 0x0000182404071981 */ /* 0x000ee2000c1e1900 */
[----:B----4-:R-:W-:-:S03]  /*0ba0*/  @P1 LOP3.LUT R31, R31, R12, RZ, 0x3c, !PT ;  /* 0x0000000c1f1f1212 */ /* 0x010fc600078e3cff */
[----:B------:R-:W4:Y:S01]  /*0bb0*/  @P3 LDG.E R12, desc[UR36][R4.64+0x3c] ;  /* 0x00003c24040c3981 */ /* 0x000f22000c1e1900 */
[----:B------:R-:W-:-:S03]  /*0bc0*/  @P2 LOP3.LUT R31, R31, R14, RZ, 0x3c, !PT ;  /* 0x0000000e1f1f2212 */ /* 0x000fc600078e3cff */
[----:B------:R-:W4:Y:S01]  /*0bd0*/  @P5 LDG.E R14, desc[UR36][R4.64+0x64] ;  /* 0x00006424040e5981 */ /* 0x000f22000c1e1900 */
[----:B------:R-:W-:-:S03]  /*0be0*/  @!P0 LOP3.LUT R16, R16, R9, RZ, 0x3c, !PT ;  /* 0x0000000910108212 */ /* 0x000fc600078e3cff */
[----:B------:R-:W4:Y:S01]  /*0bf0*/  @P2 LDG.E R9, desc[UR36][R4.64+0x2c] ;  /* 0x00002c2404092981 */ /* 0x000f22000c1e1900 */
[----:B------:R-:W-:-:S03]  /*0c00*/  @!P0 LOP3.LUT R2, R2, R11, RZ, 0x3c, !PT ;  /* 0x0000000b02028212 */ /* 0x000fc600078e3cff */
[----:B------:R-:W4:Y:S01]  /*0c10*/  @P2 LDG.E R11, desc[UR36][R4.64+0x30] ;  /* 0x00003024040b2981 */ /* 0x000f22000c1e1900 */
[----:B--2---:R-:W-:-:S03]  /*0c20*/  @!P0 LOP3.LUT R17, R17, R8, RZ, 0x3c, !PT ;  /* 0x0000000811118212 */ /* 0x004fc600078e3cff */
[----:B------:R-:W2:Y:S01]  /*0c30*/  @P1 LDG.E R8, desc[UR36][R4.64+0x20] ;  /* 0x0000202404081981 */ /* 0x000ea2000c1e1900 */
[----:B---3--:R-:W-:-:S03]  /*0c40*/  @P1 LOP3.LUT R18, R18, R7, RZ, 0x3c, !PT ;  /* 0x0000000712121212 */ /* 0x008fc600078e3cff */
[----:B------:R-:W3:Y:S01]  /*0c50*/  @P1 LDG.E R7, desc[UR36][R4.64+0x1c] ;  /* 0x00001c2404071981 */ /* 0x000ee2000c1e1900 */
[----:B----4-:R-:W-:-:S03]  /*0c60*/  @P3 LOP3.LUT R31, R31, R12, RZ, 0x3c, !PT ;  /* 0x0000000c1f1f3212 */ /* 0x010fc600078e3cff */
[----:B------:R-:W4:Y:S01]  /*0c70*/  @P4 LDG.E R12, desc[UR36][R4.64+0x50] ;  /* 0x00005024040c4981 */ /* 0x000f22000c1e1900 */
[----:B------:R-:W-:-:S03]  /*0c80*/  @P1 LOP3.LUT R2, R2, R13, RZ, 0x3c, !PT ;  /* 0x0000000d02021212 */ /* 0x000fc600078e3cff */
[----:B------:R-:W4:Y:S01]  /*0c90*/  @P2 LDG.E R13, desc[UR36][R4.64+0x38] ;  /* 0x00003824040d2981 */ /* 0x000f22000c1e1900 */
[----:B------:R-:W-:-:S03]  /*0ca0*/  @P2 LOP3.LUT R18, R18, R9, RZ, 0x3c, !PT ;  /* 0x0000000912122212 */ /* 0x000fc600078e3cff */
[----:B------:R-:W4:Y:S01]  /*0cb0*/  @P3 LDG.E R9, desc[UR36][R4.64+0x44] ;  /* 0x0000442404093981 */ /* 0x000f22000c1e1900 */
[----:B--2---:R-:W-:-:S03]  /*0cc0*/  @P1 LOP3.LUT R17, R17, R8, RZ, 0x3c, !PT ;  /* 0x0000000811111212 */ /* 0x004fc600078e3cff */
[----:B------:R-:W2:Y:S01]  /*0cd0*/  @P2 LDG.E R8, desc[UR36][R4.64+0x34] ;  /* 0x0000342404082981 */ /* 0x000ea2000c1e1900 */
[----:B---3--:R-:W-:-:S03]  /*0ce0*/  @P1 LOP3.LUT R16, R16, R7, RZ, 0x3c, !PT ;  /* 0x0000000710101212 */ /* 0x008fc600078e3cff */
[----:B------:R-:W3:Y:S01]  /*0cf0*/  @P3 LDG.E R7, desc[UR36][R4.64+0x40] ;  /* 0x0000402404073981 */ /* 0x000ee2000c1e1900 */
[----:B----4-:R-:W-:Y:S02]  /*0d00*/  @P4 LOP3.LUT R31, R31, R12, RZ, 0x3c, !PT ;  /* 0x0000000c1f1f4212 */ /* 0x010fe400078e3cff */
[----:B------:R-:W-:Y:S01]  /*0d10*/  @P2 LOP3.LUT R16, R16, R11, RZ, 0x3c, !PT ;  /* 0x0000000b10102212 */ /* 0x000fe200078e3cff */
[----:B------:R-:W4:Y:S04]  /*0d20*/  @P3 LDG.E R12, desc[UR36][R4.64+0x48] ;  /* 0x00004824040c3981 */ /* 0x000f28000c1e1900 */
[----:B------:R-:W4:Y:S01]  /*0d30*/  @P3 LDG.E R11, desc[UR36][R4.64+0x4c] ;  /* 0x00004c24040b3981 */ /* 0x000f22000c1e1900 */
[----:B------:R-:W-:Y:S02]  /*0d40*/  @P2 LOP3.LUT R2, R2, R13, RZ, 0x3c, !PT ;  /* 0x0000000d02022212 */ /* 0x000fe400078e3cff */
[----:B------:R-:W-:Y:S01]  /*0d50*/  @P3 LOP3.LUT R16, R16, R9, RZ, 0x3c, !PT ;  /* 0x0000000910103212 */ /* 0x000fe200078e3cff */
[----:B------:R-:W4:Y:S04]  /*0d60*/  @P5 LDG.E R13, desc[UR36][R4.64+0x68] ;  /* 0x00006824040d5981 */ /* 0x000f28000c1e1900 */
[----:B------:R-:W4:Y:S01]  /*0d70*/  @P4 LDG.E R9, desc[UR36][R4.64+0x58] ;  /* 0x0000582404094981 */ /* 0x000f22000c1e1900 */
[----:B--2---:R-:W-:-:S03]  /*0d80*/  @P2 LOP3.LUT R17, R17, R8, RZ, 0x3c, !PT ;  /* 0x0000000811112212 */ /* 0x004fc600078e3cff */
[----:B------:R-:W2:Y:S01]  /*0d90*/  @P4 LDG.E R8, desc[UR36][R4.64+0x5c] ;  /* 0x00005c2404084981 */ /* 0x000ea2000c1e1900 */
[----:B---3--:R-:W-:-:S03]  /*0da0*/  @P3 LOP3.LUT R18, R18, R7, RZ, 0x3c, !PT ;  /* 0x0000000712123212 */ /* 0x008fc600078e3cff */
[----:B------:R-:W3:Y:S01]  /*0db0*/  @P4 LDG.E R7, desc[UR36][R4.64+0x54] ;  /* 0x0000542404074981 */ /* 0x000ee2000c1e1900 */
[----:B----4-:R-:W-:-:S03]  /*0dc0*/  @P3 LOP3.LUT R17, R17, R12, RZ, 0x3c, !PT ;  /* 0x0000000c11113212 */ /* 0x010fc600078e3cff */
[----:B------:R-:W4:Y:S01]  /*0dd0*/  @P6 LDG.E R12, desc[UR36][R4.64+0x78] ;  /* 0x00007824040c6981 */ /* 0x000f22000c1e1900 */
[----:B------:R-:W-:-:S03]  /*0de0*/  @P3 LOP3.LUT R2, R2, R11, RZ, 0x3c, !PT ;  /* 0x0000000b02023212 */ /* 0x000fc600078e3cff */
[----:B------:R-:W4:Y:S01]  /*0df0*/  @P4 LDG.E R11, desc[UR36][R4.64+0x60] ;  /* 0x00006024040b4981 */ /* 0x000f22000c1e1900 */
[----:B------:R-:W-:Y:S02]  /*0e00*/  LOP3.LUT P0, RZ, R10, 0x80, RZ, 0xc0, !PT ;  /* 0x000000800aff7812 */ /* 0x000fe4000780c0ff */
[----:B------:R-:W-:Y:S02]  /*0e10*/  @P5 LOP3.LUT R31, R31, R14, RZ, 0x3c, !PT ;  /* 0x0000000e1f1f5212 */ /* 0x000fe400078e3cff */
[----:B------:R-:W-:Y:S02]  /*0e20*/  @P4 LOP3.LUT R16, R16, R9, RZ, 0x3c, !PT ;  /* 0x0000000910104212 */ /* 0x000fe400078e3cff */
[----:B------:R-:W4:Y:S01]  /*0e30*/  @P5 LDG.E R9, desc[UR36][R4.64+0x74] ;  /* 0x0000742404095981 */ /* 0x000f22000c1e1900 */
[----:B--2---:R-:W-:-:S03]  /*0e40*/  @P4 LOP3.LUT R17, R17, R8, RZ, 0x3c, !PT ;  /* 0x0000000811114212 */ /* 0x004fc600078e3cff */
[----:B------:R-:W2:Y:S01]  /*0e50*/  @P5 LDG.E R8, desc[UR36][R4.64+0x70] ;  /* 0x0000702404085981 */ /* 0x000ea2000c1e1900 */
[----:B---3--:R-:W-:-:S03]  /*0e60*/  @P4 LOP3.LUT R18, R18, R7, RZ, 0x3c, !PT ;  /* 0x0000000712124212 */ /* 0x008fc600078e3cff */
[----:B------:R-:W3:Y:S01]  /*0e70*/  @P5 LDG.E R7, desc[UR36][R4.64+0x6c] ;  /* 0x00006c2404075981 */ /* 0x000ee2000c1e1900 */
[----:B------:R-:W-:Y:S02]  /*0e80*/  @P5 LOP3.LUT R18, R18, R13, RZ, 0x3c, !PT ;  /* 0x0000000d12125212 */ /* 0x000fe400078e3cff */
[----:B----4-:R-:W-:Y:S01]  /*0e90*/  @P6 LOP3.LUT R31, R31, R12, RZ, 0x3c, !PT ;  /* 0x0000000c1f1f6212 */ /* 0x010fe200078e3cff */
[----:B------:R-:W4:Y:S01]  /*0ea0*/  @P6 LDG.E R13, desc[UR36][R4.64+0x80] ;  /* 0x00008024040d6981 */ /* 0x000f22000c1e1900 */
[----:B------:R-:W-:-:S03]  /*0eb0*/  @P4 LOP3.LUT R2, R2, R11, RZ, 0x3c, !PT ;  /* 0x0000000b02024212 */ /* 0x000fc600078e3cff */
[----:B------:R-:W4:Y:S04]  /*0ec0*/  @P0 LDG.E R12, desc[UR36][R4.64+0x8c] ;  /* 0x00008c24040c0981 */ /* 0x000f28000c1e1900 */
[----:B------:R-:W4:Y:S01]  /*0ed0*/  @P6 LDG.E R11, desc[UR36][R4.64+0x7c] ;  /* 0x00007c24040b6981 */ /* 0x000f22000c1e1900 */
[----:B------:R-:W-:-:S03]  /*0ee0*/  @P5 LOP3.LUT R2, R2, R9, RZ, 0x3c, !PT ;  /* 0x0000000902025212 */ /* 0x000fc600078e3cff */
        /* <DEDUP_REMOVED lines=11> */
[----:B------:R-:W-:Y:S02]  /*0fa0*/  @P0 LOP3.LUT R18, R18, R9, RZ, 0x3c, !PT ;  /* 0x0000000912120212 */ /* 0x000fe400078e3cff */
[----:B--2---:R-:W-:Y:S02]  /*0fb0*/  @P6 LOP3.LUT R17, R17, R8, RZ, 0x3c, !PT ;  /* 0x0000000811116212 */ /* 0x004fe400078e3cff */
[----:B---3--:R-:W-:-:S04]  /*0fc0*/  @P6 LOP3.LUT R2, R2, R7, RZ, 0x3c, !PT ;  /* 0x0000000702026212 */ /* 0x008fc800078e3cff */
[----:B----4-:R-:W-:Y:S02]  /*0fd0*/  @P0 LOP3.LUT R2, R2, R13, RZ, 0x3c, !PT ;  /* 0x0000000d02020212 */ /* 0x010fe400078e3cff */
[----:B------:R-:W-:Y:S02]  /*0fe0*/  @P0 LOP3.LUT R17, R17, R12, RZ, 0x3c, !PT ;  /* 0x0000000c11110212 */ /* 0x000fe400078e3cff */
[----:B------:R-:W-:Y:S02]  /*0ff0*/  @P0 LOP3.LUT R16, R16, R11, RZ, 0x3c, !PT ;  /* 0x0000000b10100212 */ /* 0x000fe400078e3cff */
[----:B------:R-:W-:-:S13]  /*1000*/  R2P PR, R10.B1, 0x7f ;  /* 0x0000007f0a007804 */ /* 0x000fda0000001000 */
[----:B------:R-:W2:Y:S04]  /*1010*/  @P0 LDG.E R8, desc[UR36][R4.64+0xa0] ;  /* 0x0000a02404080981 */ /* 0x000ea8000c1e1900 */
[----:B------:R-:W3:Y:S04]  /*1020*/  @P0 LDG.E R7, desc[UR36][R4.64+0xa4] ;  /* 0x0000a42404070981 */ /* 0x000ee8000c1e1900 */
[----:B------:R-:W4:Y:S04]  /*1030*/  @P1 LDG.E R12, desc[UR36][R4.64+0xb4] ;  /* 0x0000b424040c1981 */ /* 0x000f28000c1e1900 */
[----:B------:R-:W4:Y:S04]  /*1040*/  @P0 LDG.E R9, desc[UR36][R4.64+0xa8] ;  /* 0x0000a82404090981 */ /* 0x000f28000c1e1900 */
[----:B------:R-:W4:Y:S04]  /*1050*/  @P0 LDG.E R11, desc[UR36][R4.64+0xb0] ;  /* 0x0000b024040b0981 */ /* 0x000f28000c1e1900 */
[----:B------:R-:W4:Y:S04]  /*1060*/  @P1 LDG.E R13, desc[UR36][R4.64+0xb8] ;  /* 0x0000b824040d1981 */ /* 0x000f28000c1e1900 */
[----:B------:R-:W4:Y:S04]  /*1070*/  @P2 LDG.E R14, desc[UR36][R4.64+0xc8] ;  /* 0x0000c824040e2981 */ /* 0x000f28000c1e1900 */
        /* <DEDUP_REMOVED lines=12> */
[----:B------:R-:W-:-:S03]  /*1140*/  @P1 LOP3.LUT R18, R18, R13, RZ, 0x3c, !PT ;  /* 0x0000000d12121212 */ /* 0x000fc600078e3cff */
[----:B------:R-:W4:Y:S01]  /*1150*/  @P2 LDG.E R13, desc[UR36][R4.64+0xd0] ;  /* 0x0000d024040d2981 */ /* 0x000f22000c1e1900 */
[----:B--2---:R-:W-:-:S03]  /*1160*/  @P0 LOP3.LUT R17, R17, R8, RZ, 0x3c, !PT ;  /* 0x0000000811110212 */ /* 0x004fc600078e3cff */
[----:B------:R-:W2:Y:S01]  /*1170*/  @P1 LDG.E R8, desc[UR36][R4.64+0xc0] ;  /* 0x0000c02404081981 */ /* 0x000ea2000c1e1900 */
[----:B------:R-:W-:Y:S02]  /*1180*/  LOP3.LUT P0, RZ, R10, 0x8000, RZ, 0xc0, !PT ;  /* 0x000080000aff7812 */ /* 0x000fe4000780c0ff */
[----:B---3--:R-:W-:Y:S01]  /*1190*/  @P1 LOP3.LUT R16, R16, R7, RZ, 0x3c, !PT ;  /* 0x0000000710101212 */ /* 0x008fe200078e3cff */
[----:B------:R-:W3:Y:S04]  /*11a0*/  @P2 LDG.E R10, desc[UR36][R4.64+0xd4] ;  /* 0x0000d424040a2981 */ /* 0x000ee8000c1e1900 */
[----:B------:R-:W3:Y:S01]  /*11b0*/  @P2 LDG.E R7, desc[UR36][R4.64+0xd8] ;  /* 0x0000d82404072981 */ /* 0x000ee2000c1e1900 */
[----:B------:R-:W-:-:S04]  /*11c0*/  @P2 LOP3.LUT R31, R31, R14, RZ, 0x3c, !PT ;  /* 0x0000000e1f1f2212 */ /* 0x000fc800078e3cff */
[----:B------:R-:W-:Y:S01]  /*11d0*/  @P3 LOP3.LUT R31, R31, R20, RZ, 0x3c, !PT ;  /* 0x000000141f1f3212 */ /* 0x000fe200078e3cff */
[----:B------:R-:W3:Y:S01]  /*11e0*/  @P0 LDG.E R19, desc[UR36][R4.64+0x13c] ;  /* 0x00013c2404130981 */ /* 0x000ee2000c1e1900 */
[----:B----4-:R-:W-:Y:S02]  /*11f0*/  @P1 LOP3.LUT R2, R2, R9, RZ, 0x3c, !PT ;  /* 0x0000000902021212 */ /* 0x010fe400078e3cff */
[----:B------:R-:W-:Y:S01]  /*1200*/  @P4 LOP3.LUT R31, R31, R12, RZ, 0x3c, !PT ;  /* 0x0000000c1f1f4212 */ /* 0x000fe200078e3cff */
[----:B------:R-:W4:Y:S01]  /*1210*/  @P3 LDG.E R9, desc[UR36][R4.64+0xe0] ;  /* 0x0000e02404093981 */ /* 0x000f22000c1e1900 */
[----:B------:R-:W-:Y:S02]  /*1220*/  @P2 LOP3.LUT R18, R18, R11, RZ, 0x3c, !PT ;  /* 0x0000000b12122212 */ /* 0x000fe400078e3cff */
[----:B------:R-:W-:Y:S01]  /*1230*/  @P2 LOP3.LUT R16, R16, R13, RZ, 0x3c, !PT ;  /* 0x0000000d10102212 */ /* 0x000fe200078e3cff */
[----:B------:R-:W4:Y:S04]  /*1240*/  @P5 LDG.E R12, desc[UR36][R4.64+0x104] ;  /* 0x00010424040c5981 */ /* 0x000f28000c1e1900 */
[----:B------:R-:W4:Y:S04]  /*1250*/  @P3 LDG.E R11, desc[UR36][R4.64+0xe4] ;  /* 0x0000e424040b3981 */ /* 0x000f28000c1e1900 */
[----:B------:R-:W4:Y:S01]  /*1260*/  @P3 LDG.E R13, desc[UR36][R4.64+0xec] ;  /* 0x0000ec24040d3981 */ /* 0x000f22000c1e1900 */
[----:B--2---:R-:W-:-:S03]  /*1270*/  @P1 LOP3.LUT R17, R17, R8, RZ, 0x3c, !PT ;  /* 0x0000000811111212 */ /* 0x004fc600078e3cff */
[----:B------:R-:W2:Y:S01]  /*1280*/  @P3 LDG.E R8, desc[UR36][R4.64+0xe8] ;  /* 0x0000e82404083981 */ /* 0x000ea2000c1e1900 */
[----:B---3--:R-:W-:-:S03]  /*1290*/  @P2 LOP3.LUT R17, R17, R10, RZ, 0x3c, !PT ;  /* 0x0000000a11112212 */ /* 0x008fc600078e3cff */
[----:B------:R-:W3:Y:S01]  /*12a0*/  @P6 LDG.E R10, desc[UR36][R4.64+0x118] ;  /* 0x00011824040a6981 */ /* 0x000ee2000c1e1900 */
[----:B------:R-:W-:-:S03]  /*12b0*/  @P2 LOP3.LUT R2, R2, R7, RZ, 0x3c, !PT ;  /* 0x0000000702022212 */ /* 0x000fc600078e3cff */
[----:B------:R-:W3:Y:S01]  /*12c0*/  @P4 LDG.E R7, desc[UR36][R4.64+0xf8] ;  /* 0x0000f82404074981 */ /* 0x000ee2000c1e1900 */
[----:B----4-:R-:W-:-:S03]  /*12d0*/  @P3 LOP3.LUT R18, R18, R9, RZ, 0x3c, !PT ;  /* 0x0000000912123212 */ /* 0x010fc600078e3cff */
[----:B------:R-:W4:Y:S01]  /*12e0*/  @P4 LDG.E R9, desc[UR36][R4.64+0x100] ;  /* 0x0001002404094981 */ /* 0x000f22000c1e1900 */
[----:B------:R-:W-:Y:S02]  /*12f0*/  @P5 LOP3.LUT R31, R31, R12, RZ, 0x3c, !PT ;  /* 0x0000000c1f1f5212 */ /* 0x000fe400078e3cff */
[----:B------:R-:W-:Y:S01]  /*1300*/  @P3 LOP3.LUT R16, R16, R11, RZ, 0x3c, !PT ;  /* 0x0000000b10103212 */ /* 0x000fe200078e3cff */
[----:B------:R-:W4:Y:S01]  /*1310*/  @P0 LDG.E R12, desc[UR36][R4.64+0x12c] ;  /* 0x00012c24040c0981 */ /* 0x000f22000c1e1900 */
[----:B------:R-:W-:-:S03]  /*1320*/  @P3 LOP3.LUT R2, R2, R13, RZ, 0x3c, !PT ;  /* 0x0000000d02023212 */ /* 0x000fc600078e3cff */
        /* <DEDUP_REMOVED lines=8> */
[----:B------:R-:W-:-:S03]  /*13b0*/  @P4 LOP3.LUT R18, R18, R15, RZ, 0x3c, !PT ;  /* 0x0000000f12124212 */ /* 0x000fc600078e3cff */
        /* <DEDUP_REMOVED lines=11> */
[----:B------:R-:W-:-:S03]  /*1470*/  @P5 LOP3.LUT R2, R2, R7, RZ, 0x3c, !PT ;  /* 0x0000000702025212 */ /* 0x000fc600078e3cff */
[----:B------:R-:W3:Y:S01]  /*1480*/  @P0 LDG.E R7, desc[UR36][R4.64+0x130] ;  /* 0x0001302404070981 */ /* 0x000ee2000c1e1900 */
[----:B------:R-:W-:-:S04]  /*1490*/  UIADD3 UR5, UPT, UPT, UR5, 0x10, URZ ;  /* 0x0000001005057890 */ /* 0x000fc8000fffe0ff */
[----:B------:R-:W-:Y:S01]  /*14a0*/  UISETP.NE.AND UP1, UPT, UR5, 0x20, UPT ;  /* 0x000000200500788c */ /* 0x000fe2000bf25270 */
[----:B----4-:R-:W-:Y:S02]  /*14b0*/  @P6 LOP3.LUT R18, R18, R9, RZ, 0x3c, !PT ;  /* 0x0000000912126212 */ /* 0x010fe400078e3cff */
[----:B------:R-:W-:Y:S02]  /*14c0*/  @P0 LOP3.LUT R31, R31, R12, RZ, 0x3c, !PT ;  /* 0x0000000c1f1f0212 */ /* 0x000fe400078e3cff */
[----:B------:R-:W-:Y:S02]  /*14d0*/  @P6 LOP3.LUT R16, R16, R11, RZ, 0x3c, !PT ;  /* 0x0000000b10106212 */ /* 0x000fe400078e3cff */
[----:B------:R-:W-:Y:S02]  /*14e0*/  @P6 LOP3.LUT R2, R2, R13, RZ, 0x3c, !PT ;  /* 0x0000000d02026212 */ /* 0x000fe400078e3cff */
[----:B------:R-:W-:Y:S02]  /*14f0*/  @P0 LOP3.LUT R16, R16, R15, RZ, 0x3c, !PT ;  /* 0x0000000f10100212 */ /* 0x000fe400078e3cff */
[----:B------:R-:W-:-:S02]  /*1500*/  @P0 LOP3.LUT R2, R2, R19, RZ, 0x3c, !PT ;  /* 0x0000001302020212 */ /* 0x000fc400078e3cff */
[----:B--2---:R-:W-:-:S04]  /*1510*/  @P6 LOP3.LUT R17, R17, R8, RZ, 0x3c, !PT ;  /* 0x0000000811116212 */ /* 0x004fc800078e3cff */
[----:B---3--:R-:W-:Y:S02]  /*1520*/  @P0 LOP3.LUT R17, R17, R10, RZ, 0x3c, !PT ;  /* 0x0000000a11110212 */ /* 0x008fe400078e3cff */
[----:B------:R-:W-:Y:S01]  /*1530*/  @P0 LOP3.LUT R18, R18, R7, RZ, 0x3c, !PT ;  /* 0x0000000712120212 */ /* 0x000fe200078e3cff */
[----:B------:R-:W-:Y:S06]  /*1540*/  BRA.U UP1, `(.L_x_10) ;  /* 0xfffffff501487547 */ /* 0x000fec000b83ffff */
[----:B------:R-:W-:-:S05]  /*1550*/  VIADD R0, R0, 0x1 ;  /* 0x0000000100007836 */ /* 0x000fca0000000000 */
[----:B------:R-:W-:-:S13]  /*1560*/  ISETP.NE.AND P0, PT, R0, 0x5, PT ;  /* 0x000000050000780c */ /* 0x000fda0003f05270 */
[----:B------:R-:W-:Y:S05]  /*1570*/  @P0 BRA `(.L_x_11) ;  /* 0xfffffff4002c0947 */ /* 0x000fea000383ffff */
[----:B------:R-:W-:Y:S01]  /*1580*/  IMAD.MOV.U32 R4, RZ, RZ, R17 ;  /* 0x000000ffff047224 */ /* 0x000fe200078e0011 */
[----:B------:R0:W-:Y:S01]  /*1590*/  STL [R1+0x4], R31 ;  /* 0x0000041f01007387 */ /* 0x0001e20000100800 */
[----:B------:R-:W-:Y:S02]  /*15a0*/  IMAD.MOV.U32 R5, RZ, RZ, R2 ;  /* 0x000000ffff057224 */ /* 0x000fe400078e0002 */
[----:B------:R-:W-:Y:S02]  /*15b0*/  IMAD.MOV.U32 R19, RZ, RZ, R16 ;  /* 0x000000ffff137224 */ /* 0x000fe400078e0010 */
[----:B------:R-:W-:Y:S01]  /*15c0*/  VIADD R28, R28, 0xb0f8a ;  /* 0x000b0f8a1c1c7836 */ /* 0x000fe20000000000 */
[----:B------:R0:W-:Y:S04]  /*15d0*/  STL.64 [R1+0x10], R4 ;  /* 0x0000100401007387 */ /* 0x0001e80000100a00 */
[----:B------:R0:W-:Y:S01]  /*15e0*/  STL.64 [R1+0x8], R18 ;  /* 0x0000081201007387 */ /* 0x0001e20000100a00 */
[----:B------:R-:W-:Y:S05]  /*15f0*/  BRA `(.L_x_12) ;  /* 0x0000000400047947 */ /* 0x000fea0003800000 */
.L_x_9:
[----:B-1----:R-:W1:Y:S02]  /*1600*/  LDC.64 R2, c[0x4][0x48] ;  /* 0x01001200ff027b82 */ /* 0x002e640000000a00 */
[----:B-1----:R-:W2:Y:S01]  /*1610*/  LDG.E R2, desc[UR36][R2.64] ;  /* 0x0000002402027981 */ /* 0x002ea2000c1e1900 */
[----:B------:R-:W1:Y:S02]  /*1620*/  MUFU.RCP R6, R29 ;  /* 0x0000001d00067308 */ /* 0x000e640000001000 */
[----:B-1----:R-:W-:-:S04]  /*1630*/  FFMA R7, R6, -R29, 1 ;  /* 0x3f80000006077423 */ /* 0x002fc8000000081d */
[----:B------:R-:W-:Y:S02]  /*1640*/  FFMA R7, R6, R7, R6 ;  /* 0x0000000706077223 */ /* 0x000fe40000000006 */
[----:B--2---:R-:W1:Y:S02]  /*1650*/  FCHK P0, -R2, R29 ;  /* 0x0000001d02007302 */ /* 0x004e640000000100 */
[----:B------:R-:W-:-:S04]  /*1660*/  FFMA R6, -R2, R7, RZ ;  /* 0x0000000702067223 */ /* 0x000fc800000001ff */
[----:B0-----:R-:W-:-:S04]  /*1670*/  FFMA R8, R6, -R29, -R2 ;  /* 0x8000001d06087223 */ /* 0x001fc80000000802 */
[----:B------:R-:W-:Y:S01]  /*1680*/  FFMA R6, R7, R8, R6 ;  /* 0x0000000807067223 */ /* 0x000fe20000000006 */
[----:B-1----:R-:W-:Y:S06]  /*1690*/  @!P0 BRA `(.L_x_13) ;  /* 0x0000000000108947 */ /* 0x002fec0003800000 */
[----:B------:R-:W-:Y:S01]  /*16a0*/  FADD R2, -R2, -RZ ;  /* 0x800000ff02027221 */ /* 0x000fe20000000100 */
[----:B------:R-:W-:-:S07]  /*16b0*/  MOV R6, 0x16d0 ;  /* 0x000016d000067802 */ /* 0x000fce0000000f00 */
[----:B------:R-:W-:Y:S05]  /*16c0*/  CALL.REL.NOINC `($__internal_1_$__cuda_sm3x_div_rn_noftz_f32_slowpath) ;  /* 0x00000008000c7944 */ /* 0x000fea0003c00000 */
[----:B------:R-:W-:-:S07]  /*16d0*/  IMAD.MOV.U32 R6, RZ, RZ, R7 ;  /* 0x000000ffff067224 */ /* 0x000fce00078e0007 */
.L_x_13:
[----:B------:R-:W-:Y:S01]  /*16e0*/  IMAD.MOV.U32 R3, RZ, RZ, 0x3bbb989d ;  /* 0x3bbb989dff037424 */ /* 0x000fe200078e00ff */
[----:B------:R-:W-:Y:S01]  /*16f0*/  BSSY.RECONVERGENT B1, `(.L_x_14) ;  /* 0x0000016000017945 */ /* 0x000fe20003800200 */
[----:B------:R-:W-:Y:S02]  /*1700*/  IMAD.MOV.U32 R7, RZ, RZ, 0x437c0000 ;  /* 0x437c0000ff077424 */ /* 0x000fe400078e00ff */
[----:B------:R-:W-:-:S04]  /*1710*/  FFMA.SAT R2, R6, R3, 0.5 ;  /* 0x3f00000006027423 */ /* 0x000fc80000002003 */
[----:B------:R-:W-:-:S04]  /*1720*/  FFMA.RM R2, R2, R7, 12582913 ;  /* 0x4b40000102027423 */ /* 0x000fc80000004007 */
[C---:B------:R-:W-:Y:S01]  /*1730*/  FADD R3, R2.reuse, -12583039 ;  /* 0xcb40007f02037421 */ /* 0x040fe20000000000 */
[----:B------:R-:W-:-:S03]  /*1740*/  IMAD.SHL.U32 R2, R2, 0x800000, RZ ;  /* 0x0080000002027824 */ /* 0x000fc600078e00ff */
[----:B------:R-:W-:-:S04]  /*1750*/  FFMA R3, R6, 1.4426950216293334961, -R3 ;  /* 0x3fb8aa3b06037823 */ /* 0x000fc80000000803 */
[----:B------:R-:W-:-:S06]  /*1760*/  FFMA R3, R6, 1.925963033500011079e-08, R3 ;  /* 0x32a5706006037823 */ /* 0x000fcc0000000003 */
[----:B------:R-:W0:Y:S02]  /*1770*/  MUFU.EX2 R3, R3 ;  /* 0x0000000300037308 */ /* 0x000e240000000800 */
[----:B0-----:R-:W-:-:S04]  /*1780*/  FFMA R8, R2, R3, 1 ;  /* 0x3f80000002087423 */ /* 0x001fc80000000003 */
[----:B------:R-:W-:-:S05]  /*1790*/  VIADD R2, R8, 0x1800000 ;  /* 0x0180000008027836 */ /* 0x000fca0000000000 */
[----:B------:R-:W-:-:S04]  /*17a0*/  LOP3.LUT R2, R2, 0x7f800000, RZ, 0xc0, !PT ;  /* 0x7f80000002027812 */ /* 0x000fc800078ec0ff */
[----:B------:R-:W-:-:S13]  /*17b0*/  ISETP.GT.U32.AND P0, PT, R2, 0x1ffffff, PT ;  /* 0x01ffffff0200780c */ /* 0x000fda0003f04070 */
[----:B------:R-:W-:Y:S05]  /*17c0*/  @P0 BRA `(.L_x_15) ;  /* 0x0000000000100947 */ /* 0x000fea0003800000 */
[----:B------:R-:W-:-:S07]  /*17d0*/  MOV R6, 0x17f0 ;  /* 0x000017f000067802 */ /* 0x000fce0000000f00 */
[----:B------:R-:W-:Y:S05]  /*17e0*/  CALL.REL.NOINC `($__internal_0_$__cuda_sm20_rcp_rn_f32_slowpath) ;  /* 0x0000000000ec7944 */ /* 0x000fea0003c00000 */
[----:B------:R-:W-:Y:S01]  /*17f0*/  IMAD.MOV.U32 R3, RZ, RZ, R7 ;  /* 0x000000ffff037224 */ /* 0x000fe200078e0007 */
[----:B------:R-:W-:Y:S06]  /*1800*/  BRA `(.L_x_16) ;  /* 0x0000000000107947 */ /* 0x000fec0003800000 */
.L_x_15:
[----:B------:R-:W0:Y:S02]  /*1810*/  MUFU.RCP R3, R8 ;  /* 0x0000000800037308 */ /* 0x000e240000001000 */
[----:B0-----:R-:W-:-:S04]  /*1820*/  FFMA R2, R8, R3, -1 ;  /* 0xbf80000008027423 */ /* 0x001fc80000000003 */
[----:B------:R-:W-:-:S04]  /*1830*/  FADD.FTZ R2, -R2, -RZ ;  /* 0x800000ff02027221 */ /* 0x000fc80000010100 */
[----:B------:R-:W-:-:S07]  /*1840*/  FFMA R3, R3, R2, R3 ;  /* 0x0000000203037223 */ /* 0x000fce0000000003 */
.L_x_16:
[----:B------:R-:W-:Y:S05]  /*1850*/  BSYNC.RECONVERGENT B1 ;  /* 0x0000000000017941 */ /* 0x000fea0003800200 */
.L_x_14:
[----:B------:R-:W-:Y:S01]  /*1860*/  SHF.R.U32.HI R7, RZ, 0x2, R18 ;  /* 0x00000002ff077819 */ /* 0x000fe20000011612 */
[----:B------:R-:W-:Y:S01]  /*1870*/  IMAD.SHL.U32 R2, R17, 0x10, RZ ;  /* 0x0000001011027824 */ /* 0x000fe200078e00ff */
[----:B------:R-:W0:Y:S01]  /*1880*/  LDC.64 R8, c[0x0][0x388] ;  /* 0x0000e200ff087b82 */ /* 0x000e220000000a00 */
[----:B------:R-:W-:Y:S01]  /*1890*/  VIADD R28, R28, 0xb0f8a ;  /* 0x000b0f8a1c1c7836 */ /* 0x000fe20000000000 */
[----:B------:R-:W-:Y:S01]  /*18a0*/  LOP3.LUT R7, R7, R18, RZ, 0x3c, !PT ;  /* 0x0000001207077212 */ /* 0x000fe200078e3cff */
[----:B------:R1:W-:Y:S04]  /*18b0*/  STL [R1+0x4], R0 ;  /* 0x0000040001007387 */ /* 0x0003e80000100800 */
[----:B------:R-:W-:-:S05]  /*18c0*/  IMAD.SHL.U32 R6, R7, 0x2, RZ ;  /* 0x0000000207067824 */ /* 0x000fca00078e00ff */
[----:B------:R-:W-:Y:S01]  /*18d0*/  LOP3.LUT R2, R7, R6, R2, 0x96, !PT ;  /* 0x0000000607027212 */ /* 0x000fe200078e9602 */
[----:B------:R-:W-:-:S03]  /*18e0*/  IMAD.MOV.U32 R7, RZ, RZ, 0x2f800000 ;  /* 0x2f800000ff077424 */ /* 0x000fc600078e00ff */
[----:B------:R-:W-:-:S05]  /*18f0*/  LOP3.LUT R2, R2, R17, RZ, 0x3c, !PT ;  /* 0x0000001102027212 */ /* 0x000fca00078e3cff */
[----:B------:R-:W-:Y:S02]  /*1900*/  IMAD.IADD R6, R28, 0x1, R2 ;  /* 0x000000011c067824 */ /* 0x000fe400078e0202 */
[----:B0-----:R-:W-:-:S03]  /*1910*/  IMAD.WIDE R8, R5, 0x4, R8 ;  /* 0x0000000405087825 */ /* 0x001fc600078e0208 */
[----:B------:R-:W-:Y:S01]  /*1920*/  I2FP.F32.U32 R6, R6 ;  /* 0x0000000600067245 */ /* 0x000fe20000201000 */
[----:B------:R-:W-:-:S04]  /*1930*/  IMAD.MOV.U32 R5, RZ, RZ, R16 ;  /* 0x000000ffff057224 */ /* 0x000fc800078e0010 */
[----:B------:R-:W-:Y:S01]  /*1940*/  FFMA R6, R6, R7, 1.1641532182693481445e-10 ;  /* 0x2f00000006067423 */ /* 0x000fe20000000007 */
[----:B------:R-:W-:Y:S01]  /*1950*/  IMAD.MOV.U32 R7, RZ, RZ, R2 ;  /* 0x000000ffff077224 */ /* 0x000fe200078e0002 */
[----:B------:R1:W-:Y:S03]  /*1960*/  STL.64 [R1+0x8], R4 ;  /* 0x0000080401007387 */ /* 0x0003e60000100a00 */
[----:B------:R-:W-:Y:S01]  /*1970*/  FSETP.GEU.AND P0, PT, R6, R3, PT ;  /* 0x000000030600720b */ /* 0x000fe20003f0e000 */
[----:B------:R-:W-:-:S05]  /*1980*/  IMAD.MOV.U32 R6, RZ, RZ, R17 ;  /* 0x000000ffff067224 */ /* 0x000fca00078e0011 */
[----:B------:R1:W-:Y:S07]  /*1990*/  STL.64 [R1+0x10], R6 ;  /* 0x0000100601007387 */ /* 0x0003ee0000100a00 */
[----:B------:R-:W-:Y:S02]  /*19a0*/  @!P0 IMAD.MOV.U32 R3, RZ, RZ, 0x1 ;  /* 0x00000001ff038424 */ /* 0x000fe400078e00ff */
[----:B------:R-:W-:Y:S02]  /*19b0*/  @!P0 IMAD.MOV.U32 R18, RZ, RZ, R4 ;  /* 0x000000ffff128224 */ /* 0x000fe400078e0004 */
[----:B------:R-:W-:Y:S01]  /*19c0*/  @!P0 IMAD.MOV.U32 R31, RZ, RZ, R0 ;  /* 0x000000ffff1f8224 */ /* 0x000fe200078e0000 */
[----:B------:R1:W-:Y:S01]  /*19d0*/  @!P0 STG.E desc[UR36][R8.64], R3 ;  /* 0x0000000308008986 */ /* 0x0003e2000c101924 */
[----:B------:R-:W-:-:S02]  /*19e0*/  @P0 IMAD.MOV.U32 R18, RZ, RZ, R4 ;  /* 0x000000ffff120224 */ /* 0x000fc400078e0004 */
[----:B------:R-:W-:Y:S01]  /*19f0*/  @P0 IMAD.MOV.U32 R31, RZ, RZ, R0 ;  /* 0x000000ffff1f0224 */ /* 0x000fe200078e0000 */
[----:B------:R1:W-:Y:S06]  /*1a00*/  @P0 STG.E desc[UR36][R8.64], RZ ;  /* 0x000000ff08000986 */ /* 0x0003ec000c101924 */
.L_x_12:
[----:B------:R-:W-:Y:S05]  /*1a10*/  BSYNC.RECONVERGENT B0 ;  /* 0x0000000000007941 */ /* 0x000fea0003800200 */
.L_x_8:
[----:B------:R-:W-:Y:S05]  /*1a20*/  BRA.U UP0, `(.L_x_17) ;  /* 0xffffffe900987547 */ /* 0x000fea000b83ffff */
[----:B------:R-:W2:Y:S01]  /*1a30*/  LDCU UR4, c[0x0][0x39c] ;  /* 0x00007380ff0477ac */ /* 0x000ea20008000800 */
[----:B------:R-:W-:Y:S01]  /*1a40*/  ISETP.NE.AND P0, PT, R30, RZ, PT ;  /* 0x000000ff1e00720c */ /* 0x000fe20003f05270 */
[----:B------:R-:W-:Y:S01]  /*1a50*/  BSSY.RECONVERGENT B6, `(.L_x_18) ;  /* 0x0000010000067945 */ /* 0x000fe20003800200 */
[----:B--2---:R-:W-:-:S11]  /*1a60*/  FMUL R29, R29, UR4 ;  /* 0x000000041d1d7c20 */ /* 0x004fd60008400000 */
[----:B------:R-:W-:Y:S05]  /*1a70*/  @P0 BRA `(.L_x_19) ;  /* 0x0000000000340947 */ /* 0x000fea0003800000 */
[----:B------:R-:W2:Y:S01]  /*1a80*/  LDCU UR4, c[0x0][0x2f8] ;  /* 0x00005f00ff0477ac */ /* 0x000ea20008000800 */
[----:B-1----:R-:W-:Y:S01]  /*1a90*/  MOV R8, 0x0 ;  /* 0x0000000000087802 */ /* 0x002fe20000000f00 */
[----:B0-----:R-:W0:Y:S01]  /*1aa0*/  F2F.F64.F32 R4, R29 ;  /* 0x0000001d00047310 */ /* 0x001e220000201800 */
[----:B------:R-:W-:Y:S02]  /*1ab0*/  IMAD.MOV.U32 R6, RZ, RZ, R23 ;  /* 0x000000ffff067224 */ /* 0x000fe400078e0017 */
[----:B------:R-:W-:Y:S02]  /*1ac0*/  IMAD.MOV.U32 R7, RZ, RZ, R22 ;  /* 0x000000ffff077224 */ /* 0x000fe400078e0016 */
[----:B------:R-:W1:Y:S01]  /*1ad0*/  LDC.64 R8, c[0x4][R8] ;  /* 0x0100000008087b82 */ /* 0x000e620000000a00 */
[----:B--2---:R-:W-:Y:S01]  /*1ae0*/  VIADD R3, R23, -UR4 ;  /* 0x8000000417037c36 */ /* 0x004fe20008000000 */
[----:B------:R-:W2:Y:S04]  /*1af0*/  LDCU.64 UR4, c[0x4][0x50] ;  /* 0x01000a00ff0477ac */ /* 0x000ea80008000a00 */
[----:B0-----:R2:W-:Y:S02]  /*1b00*/  STL.64 [R3], R4 ;  /* 0x0000000403007387 */ /* 0x0015e40000100a00 */
[----:B--2---:R-:W-:-:S02]  /*1b10*/  IMAD.U32 R4, RZ, RZ, UR4 ;  /* 0x00000004ff047e24 */ /* 0x004fc4000f8e00ff */
[----:B------:R-:W-:-:S07]  /*1b20*/  IMAD.U32 R5, RZ, RZ, UR5 ;  /* 0x00000005ff057e24 */ /* 0x000fce000f8e00ff */
[----:B------:R-:W-:-:S07]  /*1b30*/  LEPC R20, `(.L_x_19) ;  /* 0x000000001014794e */ /* 0x000fce0000000000 */
[----:B-1----:R-:W-:Y:S05]  /*1b40*/  CALL.ABS.NOINC R8 ;  /* 0x0000000008007343 */ /* 0x002fea0003c00000 */
.L_x_19:
[----:B------:R-:W-:Y:S05]  /*1b50*/  BSYNC.RECONVERGENT B6 ;  /* 0x0000000000067941 */ /* 0x000fea0003800200 */
.L_x_18:
[----:B------:R-:W2:Y:S02]  /*1b60*/  LDCU UR4, c[0x0][0x398] ;  /* 0x00007300ff0477ac */ /* 0x000ea40008000800 */
[----:B--2---:R-:W-:-:S13]  /*1b70*/  FSETP.GT.AND P0, PT, R29, UR4, PT ;  /* 0x000000041d007c0b */ /* 0x004fda000bf04000 */
[----:B------:R-:W-:Y:S05]  /*1b80*/  @P0 BRA `(.L_x_20) ;  /* 0xffffffe800340947 */ /* 0x000fea000383ffff */
[----:B------:R-:W-:Y:S05]  /*1b90*/  EXIT ;  /* 0x000000000000794d */ /* 0x000fea0003800000 */
        .weak           $__internal_0_$__cuda_sm20_rcp_rn_f32_slowpath
        .type           $__internal_0_$__cuda_sm20_rcp_rn_f32_slowpath,@function
        .size           $__internal_0_$__cuda_sm20_rcp_rn_f32_slowpath,($__internal_1_$__cuda_sm3x_div_rn_noftz_f32_slowpath - $__internal_0_$__cuda_sm20_rcp_rn_f32_slowpath)
$__internal_0_$__cuda_sm20_rcp_rn_f32_slowpath:
[----:B------:R-:W-:Y:S01]  /*1ba0*/  IMAD.SHL.U32 R3, R8, 0x2, RZ ;  /* 0x0000000208037824 */ /* 0x000fe200078e00ff */
[----:B------:R-:W-:Y:S01]  /*1bb0*/  BSSY.RECONVERGENT B2, `(.L_x_21) ;  /* 0x0000031000027945 */ /* 0x000fe20003800200 */
[----:B------:R-:W-:-:S03]  /*1bc0*/  IMAD.MOV.U32 R2, RZ, RZ, R8 ;  /* 0x000000ffff027224 */ /* 0x000fc600078e0008 */
[----:B------:R-:W-:-:S04]  /*1bd0*/  SHF.R.U32.HI R3, RZ, 0x18, R3 ;  /* 0x00000018ff037819 */ /* 0x000fc80000011603 */
[----:B------:R-:W-:-:S13]  /*1be0*/  ISETP.NE.U32.AND P0, PT, R3, RZ, PT ;  /* 0x000000ff0300720c */ /* 0x000fda0003f05070 */
[----:B------:R-:W-:Y:S05]  /*1bf0*/  @P0 BRA `(.L_x_22) ;  /* 0x0000000000280947 */ /* 0x000fea0003800000 */
[----:B------:R-:W-:-:S05]  /*1c00*/  IMAD.SHL.U32 R3, R2, 0x2, RZ ;  /* 0x0000000202037824 */ /* 0x000fca00078e00ff */
[----:B------:R-:W-:-:S13]  /*1c10*/  ISETP.NE.AND P0, PT, R3, RZ, PT ;  /* 0x000000ff0300720c */ /* 0x000fda0003f05270 */
[----:B------:R-:W-:Y:S01]  /*1c20*/  @P0 FFMA R8, R2, 1.84467440737095516160e+19, RZ ;  /* 0x5f80000002080823 */ /* 0x000fe200000000ff */
[----:B------:R-:W-:Y:S08]  /*1c30*/  @!P0 MUFU.RCP R7, R2 ;  /* 0x0000000200078308 */ /* 0x000ff00000001000 */
[----:B------:R-:W0:Y:S02]  /*1c40*/  @P0 MUFU.RCP R3, R8 ;  /* 0x0000000800030308 */ /* 0x000e240000001000 */
[----:B0-----:R-:W-:-:S04]  /*1c50*/  @P0 FFMA R9, R8, R3, -1 ;  /* 0xbf80000008090423 */ /* 0x001fc80000000003 */
[----:B------:R-:W-:-:S04]  /*1c60*/  @P0 FADD.FTZ R10, -R9, -RZ ;  /* 0x800000ff090a0221 */ /* 0x000fc80000010100 */
[----:B------:R-:W-:-:S04]  /*1c70*/  @P0 FFMA R3, R3, R10, R3 ;  /* 0x0000000a03030223 */ /* 0x000fc80000000003 */
[----:B------:R-:W-:Y:S01]  /*1c80*/  @P0 FFMA R7, R3, 1.84467440737095516160e+19, RZ ;  /* 0x5f80000003070823 */ /* 0x000fe200000000ff */
[----:B------:R-:W-:Y:S06]  /*1c90*/  BRA `(.L_x_23) ;  /* 0x0000000000887947 */ /* 0x000fec0003800000 */
.L_x_22:
[----:B------:R-:W-:-:S05]  /*1ca0*/  VIADD R7, R3, 0xffffff03 ;  /* 0xffffff0303077836 */ /* 0x000fca0000000000 */
[----:B------:R-:W-:-:S13]  /*1cb0*/  ISETP.GT.U32.AND P0, PT, R7, 0x1, PT ;  /* 0x000000010700780c */ /* 0x000fda0003f04070 */
[----:B------:R-:W-:Y:S05]  /*1cc0*/  @P0 BRA `(.L_x_24) ;  /* 0x0000000000780947 */ /* 0x000fea0003800000 */
[----:B------:R-:W-:Y:S01]  /*1cd0*/  LOP3.LUT R8, R2, 0x7fffff, RZ, 0xc0, !PT ;  /* 0x007fffff02087812 */ /* 0x000fe200078ec0ff */
[----:B------:R-:W-:Y:S02]  /*1ce0*/  IMAD.MOV.U32 R12, RZ, RZ, 0x3 ;  /* 0x00000003ff0c7424 */ /* 0x000fe400078e00ff */
[----:B------:R-:W-:Y:S01]  /*1cf0*/  VIADD R3, R3, 0xffffff04 ;  /* 0xffffff0403037836 */ /* 0x000fe20000000000 */
[----:B------:R-:W-:Y:S02]  /*1d00*/  LOP3.LUT R8, R8, 0x3f800000, RZ, 0xfc, !PT ;  /* 0x3f80000008087812 */ /* 0x000fe400078efcff */
[----:B------:R-:W-:Y:S02]  /*1d10*/  SHF.L.U32 R13, R12, R7, RZ ;  /* 0x000000070c0d7219 */ /* 0x000fe400000006ff */
[----:B------:R-:W0:Y:S02]  /*1d20*/  MUFU.RCP R9, R8 ;  /* 0x0000000800097308 */ /* 0x000e240000001000 */
[----:B0-----:R-:W-:-:S04]  /*1d30*/  FFMA R10, R8, R9, -1 ;  /* 0xbf800000080a7423 */ /* 0x001fc80000000009 */
[----:B------:R-:W-:-:S04]  /*1d40*/  FADD.FTZ R10, -R10, -RZ ;  /* 0x800000ff0a0a7221 */ /* 0x000fc80000010100 */
[CCC-:B------:R-:W-:Y:S01]  /*1d50*/  FFMA.RM R11, R9.reuse, R10.reuse, R9.reuse ;  /* 0x0000000a090b7223 */ /* 0x1c0fe20000004009 */
[----:B------:R-:W-:-:S04]  /*1d60*/  FFMA.RP R10, R9, R10, R9 ;  /* 0x0000000a090a7223 */ /* 0x000fc80000008009 */
[C---:B------:R-:W-:Y:S02]  /*1d70*/  LOP3.LUT R9, R11.reuse, 0x7fffff, RZ, 0xc0, !PT ;  /* 0x007fffff0b097812 */ /* 0x040fe400078ec0ff */
[----:B------:R-:W-:Y:S02]  /*1d80*/  FSETP.NEU.FTZ.AND P0, PT, R11, R10, PT ;  /* 0x0000000a0b00720b */ /* 0x000fe40003f1d000 */
[----:B------:R-:W-:Y:S02]  /*1d90*/  LOP3.LUT R10, R9, 0x800000, RZ, 0xfc, !PT ;  /* 0x00800000090a7812 */ /* 0x000fe400078efcff */
[----:B------:R-:W-:Y:S02]  /*1da0*/  SEL R9, RZ, 0xffffffff, !P0 ;  /* 0xffffffffff097807 */ /* 0x000fe40004000000 */
[----:B------:R-:W-:Y:S02]  /*1db0*/  LOP3.LUT R8, R13, R10, RZ, 0xc0, !PT ;  /* 0x0000000a0d087212 */ /* 0x000fe400078ec0ff */
[----:B------:R-:W-:Y:S01]  /*1dc0*/  SHF.R.U32.HI R3, RZ, R3, R10 ;  /* 0x00000003ff037219 */ /* 0x000fe2000001160a */
[----:B------:R-:W-:Y:S01]  /*1dd0*/  IMAD.MOV R9, RZ, RZ, -R9 ;  /* 0x000000ffff097224 */ /* 0x000fe200078e0a09 */
[----:B------:R-:W-:-:S04]  /*1de0*/  SHF.R.U32.HI R8, RZ, R7, R8 ;  /* 0x00000007ff087219 */ /* 0x000fc80000011608 */
[----:B------:R-:W-:Y:S02]  /*1df0*/  LOP3.LUT P1, RZ, R9, R7, R10, 0xf8, !PT ;  /* 0x0000000709ff7212 */ /* 0x000fe4000782f80a */
[C---:B------:R-:W-:Y:S02]  /*1e00*/  LOP3.LUT P0, RZ, R8.reuse, 0x1, RZ, 0xc0, !PT ;  /* 0x0000000108ff7812 */ /* 0x040fe4000780c0ff */
[----:B------:R-:W-:-:S04]  /*1e10*/  LOP3.LUT P2, RZ, R8, 0x2, RZ, 0xc0, !PT ;  /* 0x0000000208ff7812 */ /* 0x000fc8000784c0ff */
[----:B------:R-:W-:Y:S02]  /*1e20*/  PLOP3.LUT P0, PT, P0, P1, P2, 0xe0, 0x0 ;  /* 0x000000000000781c */ /* 0x000fe40000703c20 */
[----:B------:R-:W-:Y:S02]  /*1e30*/  LOP3.LUT P1, RZ, R2, 0x7fffff, RZ, 0xc0, !PT ;  /* 0x007fffff02ff7812 */ /* 0x000fe4000782c0ff */
[----:B------:R-:W-:-:S05]  /*1e40*/  SEL R7, RZ, 0x1, !P0 ;  /* 0x00000001ff077807 */ /* 0x000fca0004000000 */
[----:B------:R-:W-:-:S05]  /*1e50*/  IMAD.MOV R7, RZ, RZ, -R7 ;  /* 0x000000ffff077224 */ /* 0x000fca00078e0a07 */
[----:B------:R-:W-:-:S13]  /*1e60*/  ISETP.GE.AND P0, PT, R7, RZ, PT ;  /* 0x000000ff0700720c */ /* 0x000fda0003f06270 */
[----:B------:R-:W-:-:S04]  /*1e70*/  @!P0 VIADD R3, R3, 0x1 ;  /* 0x0000000103038836 */ /* 0x000fc80000000000 */
[----:B------:R-:W-:-:S05]  /*1e80*/  @!P1 IMAD.SHL.U32 R3, R3, 0x2, RZ ;  /* 0x0000000203039824 */ /* 0x000fca00078e00ff */
[----:B------:R-:W-:Y:S01]  /*1e90*/  LOP3.LUT R7, R3, 0x80000000, R2, 0xf8, !PT ;  /* 0x8000000003077812 */ /* 0x000fe200078ef802 */
[----:B------:R-:W-:Y:S06]  /*1ea0*/  BRA `(.L_x_23) ;  /* 0x0000000000047947 */ /* 0x000fec0003800000 */
.L_x_24:
[----:B------:R0:W1:Y:S02]  /*1eb0*/  MUFU.RCP R7, R2 ;  /* 0x0000000200077308 */ /* 0x0000640000001000 */
.L_x_23:
[----:B------:R-:W-:Y:S05]  /*1ec0*/  BSYNC.RECONVERGENT B2 ;  /* 0x0000000000027941 */ /* 0x000fea0003800200 */
.L_x_21:
[----:B0-----:R-:W-:Y:S02]  /*1ed0*/  IMAD.MOV.U32 R2, RZ, RZ, R6 ;  /* 0x000000ffff027224 */ /* 0x001fe400078e0006 */
[----:B------:R-:W-:-:S04]  /*1ee0*/  IMAD.MOV.U32 R3, RZ, RZ, 0x0 ;  /* 0x00000000ff037424 */ /* 0x000fc800078e00ff */
[----:B-1----:R-:W-:Y:S05]  /*1ef0*/  RET.REL.NODEC R2 `(_Z7trainBMPKfPjjfffi) ;  /* 0xffffffe002407950 */ /* 0x002fea0003c3ffff */
        .weak           $__internal_1_$__cuda_sm3x_div_rn_noftz_f32_slowpath
        .type           $__internal_1_$__cuda_sm3x_div_rn_noftz_f32_slowpath,@function
        .size           $__internal_1_$__cuda_sm3x_div_rn_noftz_f32_slowpath,(.L_x_35 - $__internal_1_$__cuda_sm3x_div_rn_noftz_f32_slowpath)
$__internal_1_$__cuda_sm3x_div_rn_noftz_f32_slowpath:
[--C-:B------:R-:W-:Y:S01]  /*1f00*/  SHF.R.U32.HI R3, RZ, 0x17, R29.reuse ;  /* 0x00000017ff037819 */ /* 0x100fe2000001161d */
[----:B------:R-:W-:Y:S01]  /*1f10*/  IMAD.MOV.U32 R9, RZ, RZ, R29 ;  /* 0x000000ffff097224 */ /* 0x000fe200078e001d */
[----:B------:R-:W-:Y:S02]  /*1f20*/  SHF.R.U32.HI R7, RZ, 0x17, R2 ;  /* 0x00000017ff077819 */ /* 0x000fe40000011602 */
[----:B------:R-:W-:Y:S02]  /*1f30*/  LOP3.LUT R3, R3, 0xff, RZ, 0xc0, !PT ;  /* 0x000000ff03037812 */ /* 0x000fe400078ec0ff */
[----:B------:R-:W-:-:S03]  /*1f40*/  LOP3.LUT R8, R7, 0xff, RZ, 0xc0, !PT ;  /* 0x000000ff07087812 */ /* 0x000fc600078ec0ff */
[----:B------:R-:W-:Y:S02]  /*1f50*/  VIADD R11, R3, 0xffffffff ;  /* 0xffffffff030b7836 */ /* 0x000fe40000000000 */
[----:B------:R-:W-:-:S03]  /*1f60*/  VIADD R10, R8, 0xffffffff ;  /* 0xffffffff080a7836 */ /* 0x000fc60000000000 */
[----:B------:R-:W-:-:S04]  /*1f70*/  ISETP.GT.U32.AND P0, PT, R11, 0xfd, PT ;  /* 0x000000fd0b00780c */ /* 0x000fc80003f04070 */
[----:B------:R-:W-:-:S13]  /*1f80*/  ISETP.GT.U32.OR P0, PT, R10, 0xfd, P0 ;  /* 0x000000fd0a00780c */ /* 0x000fda0000704470 */
[----:B------:R-:W-:Y:S01]  /*1f90*/  @!P0 IMAD.MOV.U32 R7, RZ, RZ, RZ ;  /* 0x000000ffff078224 */ /* 0x000fe200078e00ff */
[----:B------:R-:W-:Y:S06]  /*1fa0*/  @!P0 BRA `(.L_x_25) ;  /* 0x00000000005c8947 */ /* 0x000fec0003800000 */
[----:B------:R-:W-:Y:S02]  /*1fb0*/  FSETP.GTU.FTZ.AND P0, PT, |R2|, +INF , PT ;  /* 0x7f8000000200780b */ /* 0x000fe40003f1c200 */
[----:B------:R-:W-:-:S04]  /*1fc0*/  FSETP.GTU.FTZ.AND P1, PT, |R29|, +INF , PT ;  /* 0x7f8000001d00780b */ /* 0x000fc80003f3c200 */
[----:B------:R-:W-:-:S13]  /*1fd0*/  PLOP3.LUT P0, PT, P0, P1, PT, 0xf8, 0x8f ;  /* 0x00000000008f781c */ /* 0x000fda0000703f70 */
[----:B------:R-:W-:Y:S05]  /*1fe0*/  @P0 BRA `(.L_x_26) ;  /* 0x0000000400440947 */ /* 0x000fea0003800000 */
[----:B------:R-:W-:-:S13]  /*1ff0*/  LOP3.LUT P0, RZ, R9, 0x7fffffff, R2, 0xc8, !PT ;  /* 0x7fffffff09ff7812 */ /* 0x000fda000780c802 */
[----:B------:R-:W-:Y:S05]  /*2000*/  @!P0 BRA `(.L_x_27) ;  /* 0x0000000400348947 */ /* 0x000fea0003800000 */
[C---:B------:R-:W-:Y:S02]  /*2010*/  FSETP.NEU.FTZ.AND P0, PT, |R2|.reuse, +INF , PT ;  /* 0x7f8000000200780b */ /* 0x040fe40003f1d200 */
[----:B------:R-:W-:Y:S02]  /*2020*/  FSETP.NEU.FTZ.AND P2, PT, |R29|, +INF , PT ;  /* 0x7f8000001d00780b */ /* 0x000fe40003f5d200 */
[----:B------:R-:W-:-:S11]  /*2030*/  FSETP.NEU.FTZ.AND P1, PT, |R2|, +INF , PT ;  /* 0x7f8000000200780b */ /* 0x000fd60003f3d200 */
[----:B------:R-:W-:Y:S05]  /*2040*/  @!P2 BRA !P0, `(.L_x_27) ;  /* 0x000000040024a947 */ /* 0x000fea0004000000 */
[----:B------:R-:W-:-:S04]  /*2050*/  LOP3.LUT P0, RZ, R2, 0x7fffffff, RZ, 0xc0, !PT ;  /* 0x7fffffff02ff7812 */ /* 0x000fc8000780c0ff */
[----:B------:R-:W-:-:S13]  /*2060*/  PLOP3.LUT P0, PT, P2, P0, PT, 0x2f, 0xf2 ;  /* 0x0000000000f2781c */ /* 0x000fda0001700577 */
[----:B------:R-:W-:Y:S05]  /*2070*/  @P0 BRA `(.L_x_28) ;  /* 0x0000000400100947 */ /* 0x000fea0003800000 */
[----:B------:R-:W-:-:S04]  /*2080*/  LOP3.LUT P0, RZ, R9, 0x7fffffff, RZ, 0xc0, !PT ;  /* 0x7fffffff09ff7812 */ /* 0x000fc8000780c0ff */
[----:B------:R-:W-:-:S13]  /*2090*/  PLOP3.LUT P0, PT, P1, P0, PT, 0x2f, 0xf2 ;  /* 0x0000000000f2781c */ /* 0x000fda0000f00577 */
[----:B------:R-:W-:Y:S05]  /*20a0*/  @P0 BRA `(.L_x_29) ;  /* 0x0000000000f80947 */ /* 0x000fea0003800000 */
[----:B------:R-:W-:Y:S02]  /*20b0*/  ISETP.GE.AND P0, PT, R10, RZ, PT ;  /* 0x000000ff0a00720c */ /* 0x000fe40003f06270 */
[----:B------:R-:W-:-:S11]  /*20c0*/  ISETP.GE.AND P1, PT, R11, RZ, PT ;  /* 0x000000ff0b00720c */ /* 0x000fd60003f26270 */
[----:B------:R-:W-:Y:S02]  /*20d0*/  @P0 IMAD.MOV.U32 R7, RZ, RZ, RZ ;  /* 0x000000ffff070224 */ /* 0x000fe400078e00ff */
[----:B------:R-:W-:Y:S01]  /*20e0*/  @!P0 FFMA R2, R2, 1.84467440737095516160e+19, RZ ;  /* 0x5f80000002028823 */ /* 0x000fe200000000ff */
[----:B------:R-:W-:Y:S02]  /*20f0*/  @!P0 IMAD.MOV.U32 R7, RZ, RZ, -0x40 ;  /* 0xffffffc0ff078424 */ /* 0x000fe400078e00ff */
[----:B------:R-:W-:Y:S02]  /*2100*/  @!P1 FFMA R9, R29, 1.84467440737095516160e+19, RZ ;  /* 0x5f8000001d099823 */ /* 0x000fe400000000ff */
[----:B------:R-:W-:-:S07]  /*2110*/  @!P1 VIADD R7, R7, 0x40 ;  /* 0x0000004007079836 */ /* 0x000fce0000000000 */
.L_x_25:
[----:B------:R-:W-:Y:S01]  /*2120*/  LEA R10, R3, 0xc0800000, 0x17 ;  /* 0xc0800000030a7811 */ /* 0x000fe200078eb8ff */
[----:B------:R-:W-:-:S04]  /*2130*/  VIADD R8, R8, 0xffffff81 ;  /* 0xffffff8108087836 */ /* 0x000fc80000000000 */
[----:B------:R-:W-:Y:S02]  /*2140*/  IMAD.IADD R12, R9, 0x1, -R10 ;  /* 0x00000001090c7824 */ /* 0x000fe400078e0a0a */
[C---:B------:R-:W-:Y:S01]  /*2150*/  IMAD R2, R8.reuse, -0x800000, R2 ;  /* 0xff80000008027824 */ /* 0x040fe200078e0202 */
[----:B------:R-:W-:Y:S01]  /*2160*/  IADD3 R8, PT, PT, R8, 0x7f, -R3 ;  /* 0x0000007f08087810 */ /* 0x000fe20007ffe803 */
[----:B------:R-:W0:Y:S01]  /*2170*/  MUFU.RCP R9, R12 ;  /* 0x0000000c00097308 */ /* 0x000e220000001000 */
[----:B------:R-:W-:-:S03]  /*2180*/  FADD.FTZ R11, -R12, -RZ ;  /* 0x800000ff0c0b7221 */ /* 0x000fc60000010100 */
[----:B------:R-:W-:Y:S02]  /*2190*/  IMAD.IADD R8, R8, 0x1, R7 ;  /* 0x0000000108087824 */ /* 0x000fe400078e0207 */
[----:B0-----:R-:W-:-:S04]  /*21a0*/  FFMA R10, R9, R11, 1 ;  /* 0x3f800000090a7423 */ /* 0x001fc8000000000b */
[----:B------:R-:W-:-:S04]  /*21b0*/  FFMA R9, R9, R10, R9 ;  /* 0x0000000a09097223 */ /* 0x000fc80000000009 */
[----:B------:R-:W-:-:S04]  /*21c0*/  FFMA R10, R2, R9, RZ ;  /* 0x00000009020a7223 */ /* 0x000fc800000000ff */
[----:B------:R-:W-:-:S04]  /*21d0*/  FFMA R13, R11, R10, R2 ;  /* 0x0000000a0b0d7223 */ /* 0x000fc80000000002 */
[----:B------:R-:W-:-:S04]  /*21e0*/  FFMA R10, R9, R13, R10 ;  /* 0x0000000d090a7223 */ /* 0x000fc8000000000a */
[----:B------:R-:W-:-:S04]  /*21f0*/  FFMA R11, R11, R10, R2 ;  /* 0x0000000a0b0b7223 */ /* 0x000fc80000000002 */
[----:B------:R-:W-:-:S05]  /*2200*/  FFMA R2, R9, R11, R10 ;  /* 0x0000000b09027223 */ /* 0x000fca000000000a */
[----:B------:R-:W-:-:S04]  /*2210*/  SHF.R.U32.HI R3, RZ, 0x17, R2 ;  /* 0x00000017ff037819 */ /* 0x000fc80000011602 */
[----:B------:R-:W-:-:S05]  /*2220*/  LOP3.LUT R3, R3, 0xff, RZ, 0xc0, !PT ;  /* 0x000000ff03037812 */ /* 0x000fca00078ec0ff */
[----:B------:R-:W-:-:S04]  /*2230*/  IMAD.IADD R12, R3, 0x1, R8 ;  /* 0x00000001030c7824 */ /* 0x000fc800078e0208 */
[----:B------:R-:W-:-:S05]  /*2240*/  VIADD R3, R12, 0xffffffff ;  /* 0xffffffff0c037836 */ /* 0x000fca0000000000 */
[----:B------:R-:W-:-:S13]  /*2250*/  ISETP.GE.U32.AND P0, PT, R3, 0xfe, PT ;  /* 0x000000fe0300780c */ /* 0x000fda0003f06070 */
[----:B------:R-:W-:Y:S05]  /*2260*/  @!P0 BRA `(.L_x_30) ;  /* 0x0000000000808947 */ /* 0x000fea0003800000 */
[----:B------:R-:W-:-:S13]  /*2270*/  ISETP.GT.AND P0, PT, R12, 0xfe, PT ;  /* 0x000000fe0c00780c */ /* 0x000fda0003f04270 */
[----:B------:R-:W-:Y:S05]  /*2280*/  @P0 BRA `(.L_x_31) ;  /* 0x00000000006c0947 */ /* 0x000fea0003800000 */
[----:B------:R-:W-:-:S13]  /*2290*/  ISETP.GE.AND P0, PT, R12, 0x1, PT ;  /* 0x000000010c00780c */ /* 0x000fda0003f06270 */
[----:B------:R-:W-:Y:S05]  /*22a0*/  @P0 BRA `(.L_x_32) ;  /* 0x0000000000980947 */ /* 0x000fea0003800000 */
[----:B------:R-:W-:Y:S02]  /*22b0*/  ISETP.GE.AND P0, PT, R12, -0x18, PT ;  /* 0xffffffe80c00780c */ /* 0x000fe40003f06270 */
[----:B------:R-:W-:-:S11]  /*22c0*/  LOP3.LUT R2, R2, 0x80000000, RZ, 0xc0, !PT ;  /* 0x8000000002027812 */ /* 0x000fd600078ec0ff */
[----:B------:R-:W-:Y:S05]  /*22d0*/  @!P0 BRA `(.L_x_32) ;  /* 0x00000000008c8947 */ /* 0x000fea0003800000 */
[-CC-:B------:R-:W-:Y:S01]  /*22e0*/  FFMA.RZ R3, R9, R11.reuse, R10.reuse ;  /* 0x0000000b09037223 */ /* 0x180fe2000000c00a */
[C---:B------:R-:W-:Y:S01]  /*22f0*/  VIADD R8, R12.reuse, 0x20 ;  /* 0x000000200c087836 */ /* 0x040fe20000000000 */
[C---:B------:R-:W-:Y:S02]  /*2300*/  ISETP.NE.AND P2, PT, R12.reuse, RZ, PT ;  /* 0x000000ff0c00720c */ /* 0x040fe40003f45270 */
[----:B------:R-:W-:Y:S02]  /*2310*/  ISETP.NE.AND P1, PT, R12, RZ, PT ;  /* 0x000000ff0c00720c */ /* 0x000fe40003f25270 */
[----:B------:R-:W-:Y:S01]  /*2320*/  LOP3.LUT R7, R3, 0x7fffff, RZ, 0xc0, !PT ;  /* 0x007fffff03077812 */ /* 0x000fe200078ec0ff */
[CCC-:B------:R-:W-:Y:S01]  /*2330*/  FFMA.RP R3, R9.reuse, R11.reuse, R10.reuse ;  /* 0x0000000b09037223 */ /* 0x1c0fe2000000800a */
[----:B------:R-:W-:Y:S01]  /*2340*/  FFMA.RM R10, R9, R11, R10 ;  /* 0x0000000b090a7223 */ /* 0x000fe2000000400a */
[----:B------:R-:W-:Y:S01]  /*2350*/  IMAD.MOV R9, RZ, RZ, -R12 ;  /* 0x000000ffff097224 */ /* 0x000fe200078e0a0c */
[----:B------:R-:W-:-:S03]  /*2360*/  LOP3.LUT R7, R7, 0x800000, RZ, 0xfc, !PT ;  /* 0x0080000007077812 */ /* 0x000fc600078efcff */
[----:B------:R-:W-:Y:S02]  /*2370*/  FSETP.NEU.FTZ.AND P0, PT, R3, R10, PT ;  /* 0x0000000a0300720b */ /* 0x000fe40003f1d000 */
[----:B------:R-:W-:Y:S02]  /*2380*/  SHF.L.U32 R8, R7, R8, RZ ;  /* 0x0000000807087219 */ /* 0x000fe400000006ff */
[----:B------:R-:W-:Y:S02]  /*2390*/  SEL R10, R9, RZ, P2 ;  /* 0x000000ff090a7207 */ /* 0x000fe40001000000 */
[----:B------:R-:W-:Y:S02]  /*23a0*/  ISETP.NE.AND P1, PT, R8, RZ, P1 ;  /* 0x000000ff0800720c */ /* 0x000fe40000f25270 */
[----:B------:R-:W-:Y:S02]  /*23b0*/  SHF.R.U32.HI R10, RZ, R10, R7 ;  /* 0x0000000aff0a7219 */ /* 0x000fe40000011607 */
[----:B------:R-:W-:-:S02]  /*23c0*/  PLOP3.LUT P0, PT, P0, P1, PT, 0xf8, 0x8f ;  /* 0x00000000008f781c */ /* 0x000fc40000703f70 */
[----:B------:R-:W-:Y:S02]  /*23d0*/  SHF.R.U32.HI R8, RZ, 0x1, R10 ;  /* 0x00000001ff087819 */ /* 0x000fe4000001160a */
[----:B------:R-:W-:-:S04]  /*23e0*/  SEL R3, RZ, 0x1, !P0 ;  /* 0x00000001ff037807 */ /* 0x000fc80004000000 */
[----:B------:R-:W-:-:S04]  /*23f0*/  LOP3.LUT R3, R3, 0x1, R8, 0xf8, !PT ;  /* 0x0000000103037812 */ /* 0x000fc800078ef808 */
[----:B------:R-:W-:-:S05]  /*2400*/  LOP3.LUT R3, R3, R10, RZ, 0xc0, !PT ;  /* 0x0000000a03037212 */ /* 0x000fca00078ec0ff */
[----:B------:R-:W-:-:S05]  /*2410*/  IMAD.IADD R3, R8, 0x1, R3 ;  /* 0x0000000108037824 */ /* 0x000fca00078e0203 */
[----:B------:R-:W-:Y:S01]  /*2420*/  LOP3.LUT R2, R3, R2, RZ, 0xfc, !PT ;  /* 0x0000000203027212 */ /* 0x000fe200078efcff */
[----:B------:R-:W-:Y:S06]  /*2430*/  BRA `(.L_x_32) ;  /* 0x0000000000347947 */ /* 0x000fec0003800000 */
.L_x_31:
[----:B------:R-:W-:-:S04]  /*2440*/  LOP3.LUT R2, R2, 0x80000000, RZ, 0xc0, !PT ;  /* 0x8000000002027812 */ /* 0x000fc800078ec0ff */
[----:B------:R-:W-:Y:S01]  /*2450*/  LOP3.LUT R2, R2, 0x7f800000, RZ, 0xfc, !PT ;  /* 0x7f80000002027812 */ /* 0x000fe200078efcff */
[----:B------:R-:W-:Y:S06]  /*2460*/  BRA `(.L_x_32) ;  /* 0x0000000000287947 */ /* 0x000fec0003800000 */
.L_x_30:
[----:B------:R-:W-:Y:S01]  /*2470*/  IMAD R2, R8, 0x800000, R2 ;  /* 0x0080000008027824 */ /* 0x000fe200078e0202 */
[----:B------:R-:W-:Y:S06]  /*2480*/  BRA `(.L_x_32) ;  /* 0x0000000000207947 */ /* 0x000fec0003800000 */
.L_x_29:
[----:B------:R-:W-:-:S04]  /*2490*/  LOP3.LUT R2, R9, 0x80000000, R2, 0x48, !PT ;  /* 0x8000000009027812 */ /* 0x000fc800078e4802 */
[----:B------:R-:W-:Y:S01]  /*24a0*/  LOP3.LUT R2, R2, 0x7f800000, RZ, 0xfc, !PT ;  /* 0x7f80000002027812 */ /* 0x000fe200078efcff */
[----:B------:R-:W-:Y:S06]  /*24b0*/  BRA `(.L_x_32) ;  /* 0x0000000000147947 */ /* 0x000fec0003800000 */
.L_x_28:
[----:B------:R-:W-:Y:S01]  /*24c0*/  LOP3.LUT R2, R9, 0x80000000, R2, 0x48, !PT ;  /* 0x8000000009027812 */ /* 0x000fe200078e4802 */
[----:B------:R-:W-:Y:S06]  /*24d0*/  BRA `(.L_x_32) ;  /* 0x00000000000c7947 */ /* 0x000fec0003800000 */
.L_x_27:
[----:B------:R-:W0:Y:S01]  /*24e0*/  MUFU.RSQ R2, -QNAN ;  /* 0xffc0000000027908 */ /* 0x000e220000001400 */
[----:B------:R-:W-:Y:S05]  /*24f0*/  BRA `(.L_x_32) ;  /* 0x0000000000047947 */ /* 0x000fea0003800000 */
.L_x_26:
[----:B------:R-:W-:-:S07]  /*2500*/  FADD.FTZ R2, R2, R29 ;  /* 0x0000001d02027221 */ /* 0x000fce0000010000 */
.L_x_32:
[----:B0-----:R-:W-:Y:S02]  /*2510*/  IMAD.MOV.U32 R7, RZ, RZ, R2 ;  /* 0x000000ffff077224 */ /* 0x001fe400078e0002 */
[----:B------:R-:W-:Y:S02]  /*2520*/  IMAD.MOV.U32 R2, RZ, RZ, R6 ;  /* 0x000000ffff027224 */ /* 0x000fe400078e0006 */
[----:B------:R-:W-:-:S04]  /*2530*/  IMAD.MOV.U32 R3, RZ, RZ, 0x0 ;  /* 0x00000000ff037424 */ /* 0x000fc800078e00ff */
[----:B------:R-:W-:Y:S05]  /*2540*/  RET.REL.NODEC R2 `(_Z7trainBMPKfPjjfffi) ;  /* 0xffffffd802ac7950 */ /* 0x000fea0003c3ffff */
.L_x_33:
[----:B------:R-:W-:-:S00]  /*2550*/  BRA `(.L_x_33) ;  /* 0xfffffffc00fc7947 */ /* 0x000fc0000383ffff */
[----:B------:R-:W-:-:S00]  /*2560*/  NOP ;  /* 0x0000000000007918 */ /* 0x000fc00000000000 */
        /* <DEDUP_REMOVED lines=9> */
.L_x_35:


//--------------------- .nv.global.init           --------------------------
	.section	.nv.global.init,"aw",@progbits
	.align	4
.nv.global.init:
	.type		mrg32k3aM1SubSeq,@object
	.size		mrg32k3aM1SubSeq,(mrg32k3aM2SubSeq - mrg32k3aM1SubSeq)
mrg32k3aM1SubSeq:
        /*0000*/ 	.byte	0x0b, 0xcc, 0xee, 0x04, 0x73, 0x29, 0x8b, 0x6f, 0xf6, 0x53, 0x03, 0xf6, 0x23, 0xf6, 0xea, 0xda
        /* <DEDUP_REMOVED lines=125> */
	.type		mrg32k3aM2SubSeq,@object
	.size		mrg32k3aM2SubSeq,(mrg32k3aM1 - mrg32k3aM2SubSeq)
mrg32k3aM2SubSeq:
        /* <DEDUP_REMOVED lines=126> */
	.type		mrg32k3aM1,@object
	.size		mrg32k3aM1,(mrg32k3aM1Seq - mrg32k3aM1)
mrg32k3aM1:
        /* <DEDUP_REMOVED lines=144> */
	.type		mrg32k3aM1Seq,@object
	.size		mrg32k3aM1Seq,(mrg32k3aM2 - mrg32k3aM1Seq)
mrg32k3aM1Seq:
        /* <DEDUP_REMOVED lines=144> */
	.type		mrg32k3aM2,@object
	.size		mrg32k3aM2,(mrg32k3aM2Seq - mrg32k3aM2)
mrg32k3aM2:
        /* <DEDUP_REMOVED lines=144> */
	.type		mrg32k3aM2Seq,@object
	.size		mrg32k3aM2Seq,(precalc_xorwow_matrix - mrg32k3aM2Seq)
mrg32k3aM2Seq:
        /* <DEDUP_REMOVED lines=144> */
	.type		precalc_xorwow_matrix,@object
	.size		precalc_xorwow_matrix,(precalc_xorwow_offset_matrix - precalc_xorwow_matrix)
precalc_xorwow_matrix:
        /* <DEDUP_REMOVED lines=6400> */
	.type		precalc_xorwow_offset_matrix,@object
	.size		precalc_xorwow_offset_matrix,($str - precalc_xorwow_offset_matrix)
precalc_xorwow_offset_matrix:
        /* <DEDUP_REMOVED lines=6400> */
	.type		$str,@object
	.size		$str,(.L_10 - $str)
$str:
        /*353c0*/ 	.byte	0x25, 0x66, 0x0a, 0x00
.L_10:


//--------------------- .nv.shared._Z7trainBMPKfPjjfffi --------------------------
	.section	.nv.shared._Z7trainBMPKfPjjfffi,"aw",@nobits
	.sectionflags	@""
	.align	4
.nv.shared._Z7trainBMPKfPjjfffi:
	.zero		2048


//--------------------- .nv.shared.reserved.0     --------------------------
	.section	.nv.shared.reserved.0,"aw",@nobits
	.weak		__nv_reservedSMEM_offset_0_alias
	.size		__nv_reservedSMEM_offset_0_alias, 0, 64
	.other		__nv_reservedSMEM_offset_0_alias,@"STO_CUDA_RESERVED_SHARED STV_DEFAULT"
__nv_reservedSMEM_offset_0_alias:
	.zero		0
	.zero		64


//--------------------- .nv.global                --------------------------
	.section	.nv.global,"aw",@nobits
	.align	4
.nv.global:
	.type		dC,@object
	.size		dC,(.L_9 - dC)
dC:
	.zero		4
.L_9:


//--------------------- .nv.constant0._Z7trainBMPKfPjjfffi --------------------------
	.section	.nv.constant0._Z7trainBMPKfPjjfffi,"a",@progbits
	.sectionflags	@""
	.align	4
.nv.constant0._Z7trainBMPKfPjjfffi:
	.zero		932


//--------------------- SYMBOLS --------------------------

	.type		.nv.reservedSmem.offset0,@object
	.size		.nv.reservedSmem.offset0,0x4
	.type		.nv.reservedSmem.cap,@object
	.size		.nv.reservedSmem.cap,0x4
	.type		vprintf,@function
